	.target	sm_90a

	.elftype	@"ET_EXEC"


//--------------------- .note.nv.tkinfo           --------------------------
	.section	.note.nv.tkinfo,"",@"SHT_NOTE"
	.sectionflags	@"SHF_NOTE_NV_TKINFO"
	.tkinfo
        /*0018*/ 	.word	0x00000002
        /*0030*/ 	.string	""
        /*0030*/ 	.string	"ptxas"
        /*0030*/ 	.string	"Cuda compilation tools, release 13.0, V13.0.88"
        /*0030*/ 	.string	"Build cuda_13.0.r13.0/compiler.36424714_0"
        /*0030*/ 	.string	"-v  -suppress-debug-info  -lineinfo  -arch sm_90a "



//--------------------- .note.nv.cuinfo           --------------------------
	.section	.note.nv.cuinfo,"",@"SHT_NOTE"
	.sectionflags	@"SHF_NOTE_NV_CUINFO"
        /*0018*/ 	.short	0x0002
        /*001a*/ 	.short	0x005a
        /*001c*/ 	.short	0x0082
	.zero		2


//--------------------- .nv.info                  --------------------------
	.section	.nv.info,"",@"SHT_CUDA_INFO"
	.align	4


	//----- nvinfo : EIATTR_REGCOUNT
	.align		4
        /*0000*/ 	.byte	0x04, 0x2f
        /*0002*/ 	.short	(.L_1 - .L_0)
	.align		4
.L_0:
        /*0004*/ 	.word	index@(matmul_kernel)
        /*0008*/ 	.word	0x000000ff


	//----- nvinfo : EIATTR_FRAME_SIZE
	.align		4
.L_1:
        /*000c*/ 	.byte	0x04, 0x11
        /*000e*/ 	.short	(.L_3 - .L_2)
	.align		4
.L_2:
        /*0010*/ 	.word	index@(matmul_kernel)
        /*0014*/ 	.word	0x000001c0


	//----- nvinfo : EIATTR_MIN_STACK_SIZE
	.align		4
.L_3:
        /*0018*/ 	.byte	0x04, 0x12
        /*001a*/ 	.short	(.L_5 - .L_4)
	.align		4
.L_4:
        /*001c*/ 	.word	index@(matmul_kernel)
        /*0020*/ 	.word	0x000001c0
.L_5:


//--------------------- .nv.compat                --------------------------
	.section	.nv.compat,"",@"SHT_CUDA_COMPAT_INFO"
	.align	4
        /*0000*/ 	.byte	0x02, 0x09, 0x01, 0x00, 0x02, 0x02, 0x04, 0x00, 0x02, 0x05, 0x05, 0x00, 0x03, 0x07, 0x01, 0x01
        /*0010*/ 	.byte	0x02, 0x03, 0x00, 0x00, 0x02, 0x06, 0x01, 0x00, 0x04, 0x0b, 0x08, 0x00, 0x00, 0x00, 0x00, 0x00
        /*0020*/ 	.byte	0x00, 0x00, 0x00, 0x00


//--------------------- .nv.info.matmul_kernel    --------------------------
	.section	.nv.info.matmul_kernel,"",@"SHT_CUDA_INFO"
	.sectionflags	@""
	.align	4


	//----- nvinfo : EIATTR_CUDA_API_VERSION
	.align		4
        /*0000*/ 	.byte	0x04, 0x37
        /*0002*/ 	.short	(.L_7 - .L_6)
.L_6:
        /*0004*/ 	.word	0x00000082


	//----- nvinfo : EIATTR_KPARAM_INFO
	.align		4
.L_7:
        /*0008*/ 	.byte	0x04, 0x17
        /*000a*/ 	.short	(.L_9 - .L_8)
.L_8:
        /*000c*/ 	.word	0x00000000
        /*0010*/ 	.short	0x000d
        /*0012*/ 	.short	0x0048
        /*0014*/ 	.byte	0x00, 0xf4, 0x21, 0x00


	//----- nvinfo : EIATTR_KPARAM_INFO
	.align		4
.L_9:
        /*0018*/ 	.byte	0x04, 0x17
        /*001a*/ 	.short	(.L_11 - .L_10)
.L_10:
        /*001c*/ 	.word	0x00000000
        /*0020*/ 	.short	0x000c
        /*0022*/ 	.short	0x0040
        /*0024*/ 	.byte	0x00, 0xf4, 0x21, 0x00


	//----- nvinfo : EIATTR_KPARAM_INFO
	.align		4
.L_11:
        /*0028*/ 	.byte	0x04, 0x17
        /*002a*/ 	.short	(.L_13 - .L_12)
.L_12:
        /*002c*/ 	.word	0x00000000
        /*0030*/ 	.short	0x000b
        /*0032*/ 	.short	0x0038
        /*0034*/ 	.byte	0x00, 0xf0, 0x11, 0x00


	//----- nvinfo : EIATTR_KPARAM_INFO
	.align		4
.L_13:
        /*0038*/ 	.byte	0x04, 0x17
        /*003a*/ 	.short	(.L_15 - .L_14)
.L_14:
        /*003c*/ 	.word	0x00000000
        /*0040*/ 	.short	0x000a
        /*0042*/ 	.short	0x0034
        /*0044*/ 	.byte	0x00, 0xf0, 0x11, 0x00


	//----- nvinfo : EIATTR_KPARAM_INFO
	.align		4
.L_15:
        /*0048*/ 	.byte	0x04, 0x17
        /*004a*/ 	.short	(.L_17 - .L_16)
.L_16:
        /*004c*/ 	.word	0x00000000
        /*0050*/ 	.short	0x0009
        /*0052*/ 	.short	0x0030
        /*0054*/ 	.byte	0x00, 0xf0, 0x11, 0x00


	//----- nvinfo : EIATTR_KPARAM_INFO
	.align		4
.L_17:
        /*0058*/ 	.byte	0x04, 0x17
        /*005a*/ 	.short	(.L_19 - .L_18)
.L_18:
        /*005c*/ 	.word	0x00000000
        /*0060*/ 	.short	0x0008
        /*0062*/ 	.short	0x002c
        /*0064*/ 	.byte	0x00, 0xf0, 0x11, 0x00


	//----- nvinfo : EIATTR_KPARAM_INFO
	.align		4
.L_19:
        /*0068*/ 	.byte	0x04, 0x17
        /*006a*/ 	.short	(.L_21 - .L_20)
.L_20:
        /*006c*/ 	.word	0x00000000
        /*0070*/ 	.short	0x0007
        /*0072*/ 	.short	0x0028
        /*0074*/ 	.byte	0x00, 0xf0, 0x11, 0x00


	//----- nvinfo : EIATTR_KPARAM_INFO
	.align		4
.L_21:
        /*0078*/ 	.byte	0x04, 0x17
        /*007a*/ 	.short	(.L_23 - .L_22)
.L_22:
        /*007c*/ 	.word	0x00000000
        /*0080*/ 	.short	0x0006
        /*0082*/ 	.short	0x0024
        /*0084*/ 	.byte	0x00, 0xf0, 0x11, 0x00


	//----- nvinfo : EIATTR_KPARAM_INFO
	.align		4
.L_23:
        /*0088*/ 	.byte	0x04, 0x17
        /*008a*/ 	.short	(.L_25 - .L_24)
.L_24:
        /*008c*/ 	.word	0x00000000
        /*0090*/ 	.short	0x0005
        /*0092*/ 	.short	0x0020
        /*0094*/ 	.byte	0x00, 0xf0, 0x11, 0x00


	//----- nvinfo : EIATTR_KPARAM_INFO
	.align		4
.L_25:
        /*0098*/ 	.byte	0x04, 0x17
        /*009a*/ 	.short	(.L_27 - .L_26)
.L_26:
        /*009c*/ 	.word	0x00000000
        /*00a0*/ 	.short	0x0004
        /*00a2*/ 	.short	0x001c
        /*00a4*/ 	.byte	0x00, 0xf0, 0x11, 0x00


	//----- nvinfo : EIATTR_KPARAM_INFO
	.align		4
.L_27:
        /*00a8*/ 	.byte	0x04, 0x17
        /*00aa*/ 	.short	(.L_29 - .L_28)
.L_28:
        /*00ac*/ 	.word	0x00000000
        /*00b0*/ 	.short	0x0003
        /*00b2*/ 	.short	0x0018
        /*00b4*/ 	.byte	0x00, 0xf0, 0x11, 0x00


	//----- nvinfo : EIATTR_KPARAM_INFO
	.align		4
.L_29:
        /*00b8*/ 	.byte	0x04, 0x17
        /*00ba*/ 	.short	(.L_31 - .L_30)
.L_30:
        /*00bc*/ 	.word	0x00000000
        /*00c0*/ 	.short	0x0002
        /*00c2*/ 	.short	0x0010
        /*00c4*/ 	.byte	0x00, 0xf4, 0x21, 0x00


	//----- nvinfo : EIATTR_KPARAM_INFO
	.align		4
.L_31:
        /*00c8*/ 	.byte	0x04, 0x17
        /*00ca*/ 	.short	(.L_33 - .L_32)
.L_32:
        /*00cc*/ 	.word	0x00000000
        /*00d0*/ 	.short	0x0001
        /*00d2*/ 	.short	0x0008
        /*00d4*/ 	.byte	0x00, 0xf4, 0x21, 0x00


	//----- nvinfo : EIATTR_KPARAM_INFO
	.align		4
.L_33:
        /*00d8*/ 	.byte	0x04, 0x17
        /*00da*/ 	.short	(.L_35 - .L_34)
.L_34:
        /*00dc*/ 	.word	0x00000000
        /*00e0*/ 	.short	0x0000
        /*00e2*/ 	.short	0x0000
        /*00e4*/ 	.byte	0x00, 0xf4, 0x21, 0x00


	//----- nvinfo : EIATTR_EXPLICIT_CLUSTER
	.align		4
.L_35:
        /*00e8*/ 	.byte	0x01, 0x3e
	.zero		2


	//----- nvinfo : EIATTR_CTA_PER_CLUSTER
	.align		4
        /*00ec*/ 	.byte	0x04, 0x3d
        /*00ee*/ 	.short	(.L_37 - .L_36)
.L_36:
        /*00f0*/ 	.word	0x00000004
        /*00f4*/ 	.word	0x00000001
        /*00f8*/ 	.word	0x00000001


	//----- nvinfo : EIATTR_SPARSE_MMA_MASK
	.align		4
.L_37:
        /*00fc*/ 	.byte	0x03, 0x50
        /*00fe*/ 	.short	0x0000


	//----- nvinfo : EIATTR_MAXREG_COUNT
	.align		4
        /*0100*/ 	.byte	0x03, 0x1b
        /*0102*/ 	.short	0x00ff


	//----- nvinfo : EIATTR_NUM_BARRIERS
	.align		4
        /*0104*/ 	.byte	0x02, 0x4c
        /*0106*/ 	.byte	0x01
	.zero		1


	//----- nvinfo : EIATTR_ANNOTATIONS
	.align		4
        /*0108*/ 	.byte	0x04, 0x55
        /*010a*/ 	.short	(.L_39 - .L_38)


	//   ....[0]....
.L_38:
        /*010c*/ 	.word	0x00000001
        /*0110*/ 	.byte	0xa0, 0x05, 0x00, 0x00, 0x01, 0x00, 0x00, 0x00, 0x10, 0x06, 0x00, 0x00, 0x01, 0x00, 0x00, 0x00
        /* <DEDUP_REMOVED lines=190> */
        /*0d00*/ 	.byte	0xb0, 0xa8, 0x00, 0x00, 0x01, 0x00, 0x00, 0x00, 0xf0, 0xa8, 0x00, 0x00


	//----- nvinfo : EIATTR_MERCURY_ISA_VERSION
	.align		4
.L_39:
        /*0d0c*/ 	.byte	0x03, 0x5f
        /*0d0e*/ 	.short	0x0101


	//----- nvinfo : EIATTR_EXIT_INSTR_OFFSETS
	.align		4
        /*0d10*/ 	.byte	0x04, 0x1c
        /*0d12*/ 	.short	(.L_41 - .L_40)


	//   ....[0]....
.L_40:
        /*0d14*/ 	.word	0x0000f500


	//   ....[1]....
        /*0d18*/ 	.word	0x0000f520


	//----- nvinfo : EIATTR_REQNTID
	.align		4
.L_41:
        /*0d1c*/ 	.byte	0x04, 0x10
        /*0d1e*/ 	.short	(.L_43 - .L_42)
.L_42:
        /*0d20*/ 	.word	0x00000080
        /*0d24*/ 	.word	0x00000001
        /*0d28*/ 	.word	0x00000001


	//----- nvinfo : EIATTR_CBANK_PARAM_SIZE
	.align		4
.L_43:
        /*0d2c*/ 	.byte	0x03, 0x19
        /*0d2e*/ 	.short	0x0050


	//----- nvinfo : EIATTR_PARAM_CBANK
	.align		4
        /*0d30*/ 	.byte	0x04, 0x0a
        /*0d32*/ 	.short	(.L_45 - .L_44)
	.align		4
.L_44:
        /*0d34*/ 	.word	index@(.nv.constant0.matmul_kernel)
        /*0d38*/ 	.short	0x0210
        /*0d3a*/ 	.short	0x0050


	//----- nvinfo : EIATTR_SW_WAR
	.align		4
.L_45:
        /*0d3c*/ 	.byte	0x04, 0x36
        /*0d3e*/ 	.short	(.L_47 - .L_46)
.L_46:
        /*0d40*/ 	.word	0x00000008
.L_47:


//--------------------- .nv.callgraph             --------------------------
	.section	.nv.callgraph,"",@"SHT_CUDA_CALLGRAPH"
	.align	4
	.sectionentsize	8
	.align		4
        /*0000*/ 	.word	0x00000000
	.align		4
        /*0004*/ 	.word	0xffffffff
	.align		4
        /*0008*/ 	.word	0x00000000
	.align		4
        /*000c*/ 	.word	0xfffffffe
	.align		4
        /*0010*/ 	.word	0x00000000
	.align		4
        /*0014*/ 	.word	0xfffffffd
	.align		4
        /*0018*/ 	.word	0x00000000
	.align		4
        /*001c*/ 	.word	0xfffffffc


//--------------------- .text.matmul_kernel       --------------------------
	.section	.text.matmul_kernel,"ax",@progbits
	.align	128
        .global         matmul_kernel
        .type           matmul_kernel,@function
        .size           matmul_kernel,(.L_x_4 - matmul_kernel)
        .other          matmul_kernel,@"STO_CUDA_ENTRY STV_DEFAULT"
matmul_kernel:
.text.matmul_kernel:
[----:B------:R-:W0:Y:S08]  /*0000*/  LDC R1, c[0x0][0x28] ;  /* 0x00000a00ff017b82 */ /* 0x000e300000000800 */
[----:B------:R-:W1:Y:S01]  /*0010*/  LDC.64 R46, c[0x0][0x228] ;  /* 0x00008a00ff2e7b82 */ /* 0x000e620000000a00 */
[----:B------:R-:W2:Y:S01]  /*0020*/  S2R R153, SR_TID.X ;  /* 0x0000000000997919 */ /* 0x000ea20000002100 */
[----:B0-----:R-:W-:Y:S01]  /*0030*/  VIADD R1, R1, 0xfffffe40 ;  /* 0xfffffe4001017836 */ /* 0x001fe20000000000 */
[----:B------:R-:W-:Y:S01]  /*0040*/  ULDC UR5, c[0x0][0x230] ;  /* 0x00008c0000057ab9 */ /* 0x000fe20000000800 */
[----:B------:R-:W-:Y:S01]  /*0050*/  ULDC.64 UR14, c[0x0][0x208] ;  /* 0x00008200000e7ab9 */ /* 0x000fe20000000a00 */
[----:B------:R-:W0:Y:S03]  /*0060*/  S2R R10, SR_CgaCtaId ;  /* 0x00000000000a7919 */ /* 0x000e260000008800 */
[----:B------:R-:W3:Y:S08]  /*0070*/  S2UR UR4, SR_CTAID.X ;  /* 0x00000000000479c3 */ /* 0x000ef00000002500 */
[----:B------:R-:W4:Y:S01]  /*0080*/  LDC R12, c[0x0][0x230] ;  /* 0x00008c00ff0c7b82 */ /* 0x000f220000000800 */
[----:B-1----:R-:W-:-:S05]  /*0090*/  VIADD R0, R47, 0x1ff ;  /* 0x000001ff2f007836 */ /* 0x002fca0000000000 */
[----:B------:R-:W-:Y:S02]  /*00a0*/  SHF.R.S32.HI R3, RZ, 0x1f, R0 ;  /* 0x0000001fff037819 */ /* 0x000fe40000011400 */
[----:B---3--:R-:W-:Y:S01]  /*00b0*/  I2FP.F32.U32 R5, UR4 ;  /* 0x0000000400057c45 */ /* 0x008fe20008201000 */
[----:B------:R-:W-:Y:S01]  /*00c0*/  ULDC UR4, c[0x0][0x150] ;  /* 0x0000540000047ab9 */ /* 0x000fe20000000800 */
[----:B------:R-:W-:Y:S02]  /*00d0*/  LEA.HI R3, R3, R0, RZ, 0x9 ;  /* 0x0000000003037211 */ /* 0x000fe400078f48ff */
[----:B--2---:R-:W-:Y:S01]  /*00e0*/  LOP3.LUT R152, R153, 0x7f, RZ, 0xc0, !PT ;  /* 0x0000007f99987812 */ /* 0x004fe200078ec0ff */
[----:B------:R-:W-:Y:S01]  /*00f0*/  FMUL R5, R5, UR4 ;  /* 0x0000000405057c20 */ /* 0x000fe20008400000 */
[----:B------:R-:W-:Y:S01]  /*0100*/  SHF.R.S32.HI R3, RZ, 0x9, R3 ;  /* 0x00000009ff037819 */ /* 0x000fe20000011403 */
[----:B----4-:R-:W-:Y:S01]  /*0110*/  VIADD R12, R12, 0x3f ;  /* 0x0000003f0c0c7836 */ /* 0x010fe20000000000 */
[----:B0-----:R-:W-:-:S03]  /*0120*/  R2UR UR4, R10 ;  /* 0x000000000a0472ca */ /* 0x001fc600000e0000 */
[----:B------:R-:W-:Y:S01]  /*0130*/  IMAD.SHL.U32 R4, R3, 0x8, RZ ;  /* 0x0000000803047824 */ /* 0x000fe200078e00ff */
[----:B------:R-:W0:Y:S04]  /*0140*/  F2I.U32.TRUNC.NTZ R5, R5 ;  /* 0x0000000500057305 */ /* 0x000e28000020f000 */
[----:B------:R-:W-:-:S04]  /*0150*/  IABS R7, R4 ;  /* 0x0000000400077213 */ /* 0x000fc80000000000 */
[----:B------:R-:W1:Y:S01]  /*0160*/  I2F.RP R0, R7 ;  /* 0x0000000700007306 */ /* 0x000e620000209400 */
[----:B0-----:R-:W-:-:S07]  /*0170*/  IABS R11, R5 ;  /* 0x00000005000b7213 */ /* 0x001fce0000000000 */
[----:B-1----:R-:W0:Y:S02]  /*0180*/  MUFU.RCP R0, R0 ;  /* 0x0000000000007308 */ /* 0x002e240000001000 */
[----:B0-----:R-:W-:Y:S01]  /*0190*/  VIADD R2, R0, 0xffffffe ;  /* 0x0ffffffe00027836 */ /* 0x001fe20000000000 */
[----:B------:R-:W-:-:S05]  /*01a0*/  IABS R0, R4 ;  /* 0x0000000400007213 */ /* 0x000fca0000000000 */
[----:B------:R0:W1:Y:S01]  /*01b0*/  F2I.FTZ.U32.TRUNC.NTZ R3, R2 ;  /* 0x0000000200037305 */ /* 0x000062000021f000 */
[----:B------:R-:W-:Y:S02]  /*01c0*/  IMAD.MOV R0, RZ, RZ, -R0 ;  /* 0x000000ffff007224 */ /* 0x000fe400078e0a00 */
[----:B0-----:R-:W-:Y:S02]  /*01d0*/  IMAD.MOV.U32 R2, RZ, RZ, RZ ;  /* 0x000000ffff027224 */ /* 0x001fe400078e00ff */
[----:B-1----:R-:W-:-:S04]  /*01e0*/  IMAD.MOV R6, RZ, RZ, -R3 ;  /* 0x000000ffff067224 */ /* 0x002fc800078e0a03 */
[----:B------:R-:W-:-:S04]  /*01f0*/  IMAD R9, R6, R7, RZ ;  /* 0x0000000706097224 */ /* 0x000fc800078e02ff */
[----:B------:R-:W-:-:S06]  /*0200*/  IMAD.HI.U32 R2, R3, R9, R2 ;  /* 0x0000000903027227 */ /* 0x000fcc00078e0002 */
[----:B------:R-:W-:-:S04]  /*0210*/  IMAD.HI.U32 R2, R2, R11, RZ ;  /* 0x0000000b02027227 */ /* 0x000fc800078e00ff */
[----:B------:R-:W-:-:S05]  /*0220*/  IMAD R0, R2, R0, R11 ;  /* 0x0000000002007224 */ /* 0x000fca00078e020b */
[----:B------:R-:W-:-:S13]  /*0230*/  ISETP.GT.U32.AND P1, PT, R7, R0, PT ;  /* 0x000000000700720c */ /* 0x000fda0003f24070 */
[----:B------:R-:W-:Y:S02]  /*0240*/  @!P1 IMAD.IADD R0, R0, 0x1, -R7 ;  /* 0x0000000100009824 */ /* 0x000fe400078e0a07 */
[----:B------:R-:W-:Y:S01]  /*0250*/  @!P1 VIADD R2, R2, 0x1 ;  /* 0x0000000102029836 */ /* 0x000fe20000000000 */
[----:B------:R-:W-:Y:S02]  /*0260*/  ISETP.NE.AND P1, PT, R4, RZ, PT ;  /* 0x000000ff0400720c */ /* 0x000fe40003f25270 */
[----:B------:R-:W-:Y:S02]  /*0270*/  ISETP.GE.U32.AND P0, PT, R0, R7, PT ;  /* 0x000000070000720c */ /* 0x000fe40003f06070 */
[----:B------:R-:W-:-:S04]  /*0280*/  LOP3.LUT R0, R5, R4, RZ, 0x3c, !PT ;  /* 0x0000000405007212 */ /* 0x000fc800078e3cff */
[----:B------:R-:W-:Y:S01]  /*0290*/  ISETP.GE.AND P2, PT, R0, RZ, PT ;  /* 0x000000ff0000720c */ /* 0x000fe20003f46270 */
[----:B------:R-:W-:-:S05]  /*02a0*/  VIADD R0, R46, 0x7f ;  /* 0x0000007f2e007836 */ /* 0x000fca0000000000 */
[----:B------:R-:W-:Y:S01]  /*02b0*/  SHF.R.S32.HI R3, RZ, 0x1f, R0 ;  /* 0x0000001fff037819 */ /* 0x000fe20000011400 */
[----:B------:R-:W-:-:S03]  /*02c0*/  @P0 VIADD R2, R2, 0x1 ;  /* 0x0000000102020836 */ /* 0x000fc60000000000 */
[----:B------:R-:W-:-:S03]  /*02d0*/  LEA.HI R3, R3, R0, RZ, 0x7 ;  /* 0x0000000003037211 */ /* 0x000fc600078f38ff */
[----:B------:R-:W-:Y:S01]  /*02e0*/  @!P2 IMAD.MOV R2, RZ, RZ, -R2 ;  /* 0x000000ffff02a224 */ /* 0x000fe200078e0a02 */
[----:B------:R-:W-:-:S05]  /*02f0*/  @!P1 LOP3.LUT R2, RZ, R4, RZ, 0x33, !PT ;  /* 0x00000004ff029212 */ /* 0x000fca00078e33ff */
[----:B------:R-:W-:Y:S02]  /*0300*/  IMAD.SHL.U32 R6, R2, 0x8, RZ ;  /* 0x0000000802067824 */ /* 0x000fe400078e00ff */
[----:B------:R-:W-:-:S03]  /*0310*/  IMAD.MOV R2, RZ, RZ, -R2 ;  /* 0x000000ffff027224 */ /* 0x000fc600078e0a02 */
[----:B------:R-:W-:Y:S01]  /*0320*/  LEA.HI.SX32 R3, R3, -R6, 0x19 ;  /* 0x8000000603037211 */ /* 0x000fe200078fcaff */
[----:B------:R-:W-:-:S03]  /*0330*/  IMAD R4, R4, R2, R5 ;  /* 0x0000000204047224 */ /* 0x000fc600078e0205 */
[----:B------:R-:W-:Y:S02]  /*0340*/  VIMNMX R11, R3, 0x8, PT ;  /* 0x00000008030b7848 */ /* 0x000fe40003fe0100 */
[----:B------:R-:W-:Y:S02]  /*0350*/  IABS R9, R4 ;  /* 0x0000000400097213 */ /* 0x000fe40000000000 */
[----:B------:R-:W-:-:S04]  /*0360*/  IABS R7, R11 ;  /* 0x0000000b00077213 */ /* 0x000fc80000000000 */
[----:B------:R-:W0:Y:S08]  /*0370*/  I2F.RP R0, R7 ;  /* 0x0000000700007306 */ /* 0x000e300000209400 */
[----:B0-----:R-:W0:Y:S02]  /*0380*/  MUFU.RCP R0, R0 ;  /* 0x0000000000007308 */ /* 0x001e240000001000 */
[----:B0-----:R-:W-:-:S06]  /*0390*/  VIADD R3, R0, 0xffffffe ;  /* 0x0ffffffe00037836 */ /* 0x001fcc0000000000 */
[----:B------:R-:W0:Y:S02]  /*03a0*/  F2I.FTZ.U32.TRUNC.NTZ R3, R3 ;  /* 0x0000000300037305 */ /* 0x000e24000021f000 */
[----:B0-----:R-:W-:-:S04]  /*03b0*/  IMAD.MOV R8, RZ, RZ, -R3 ;  /* 0x000000ffff087224 */ /* 0x001fc800078e0a03 */
[----:B------:R-:W-:Y:S01]  /*03c0*/  IMAD.MOV.U32 R2, RZ, RZ, R8 ;  /* 0x000000ffff027224 */ /* 0x000fe200078e0008 */
[----:B------:R-:W-:-:S03]  /*03d0*/  IABS R8, R11 ;  /* 0x0000000b00087213 */ /* 0x000fc60000000000 */
[----:B------:R-:W-:Y:S02]  /*03e0*/  IMAD R5, R2, R7, RZ ;  /* 0x0000000702057224 */ /* 0x000fe400078e02ff */
[----:B------:R-:W-:Y:S02]  /*03f0*/  IMAD.MOV.U32 R2, RZ, RZ, RZ ;  /* 0x000000ffff027224 */ /* 0x000fe400078e00ff */
[----:B------:R-:W-:Y:S02]  /*0400*/  IMAD.MOV R0, RZ, RZ, -R8 ;  /* 0x000000ffff007224 */ /* 0x000fe400078e0a08 */
[----:B------:R-:W-:-:S04]  /*0410*/  IMAD.HI.U32 R2, R3, R5, R2 ;  /* 0x0000000503027227 */ /* 0x000fc800078e0002 */
[----:B------:R-:W-:Y:S02]  /*0420*/  IMAD.SHL.U32 R3, R10, 0x80, RZ ;  /* 0x000000800a037824 */ /* 0x000fe400078e00ff */
[----:B------:R-:W-:-:S03]  /*0430*/  IMAD.HI.U32 R2, R2, R9, RZ ;  /* 0x0000000902027227 */ /* 0x000fc600078e00ff */
[----:B------:R-:W-:Y:S01]  /*0440*/  LOP3.LUT R5, R3, 0x180, RZ, 0xc0, !PT ;  /* 0x0000018003057812 */ /* 0x000fe200078ec0ff */
[----:B------:R-:W-:-:S05]  /*0450*/  IMAD R0, R2, R0, R9 ;  /* 0x0000000002007224 */ /* 0x000fca00078e0209 */
[----:B------:R-:W-:-:S13]  /*0460*/  ISETP.GT.U32.AND P1, PT, R7, R0, PT ;  /* 0x000000000700720c */ /* 0x000fda0003f24070 */
[----:B------:R-:W-:Y:S02]  /*0470*/  @!P1 IMAD.IADD R0, R0, 0x1, -R7 ;  /* 0x0000000100009824 */ /* 0x000fe400078e0a07 */
[----:B------:R-:W-:Y:S01]  /*0480*/  @!P1 VIADD R2, R2, 0x1 ;  /* 0x0000000102029836 */ /* 0x000fe20000000000 */
[----:B------:R-:W-:Y:S02]  /*0490*/  ISETP.NE.AND P1, PT, R11, RZ, PT ;  /* 0x000000ff0b00720c */ /* 0x000fe40003f25270 */
[----:B------:R-:W-:Y:S02]  /*04a0*/  ISETP.GE.U32.AND P0, PT, R0, R7, PT ;  /* 0x000000070000720c */ /* 0x000fe40003f06070 */
[----:B------:R-:W-:-:S04]  /*04b0*/  LOP3.LUT R0, R4, R11, RZ, 0x3c, !PT ;  /* 0x0000000b04007212 */ /* 0x000fc800078e3cff */
[----:B------:R-:W-:Y:S02]  /*04c0*/  ISETP.GE.AND P2, PT, R0, RZ, PT ;  /* 0x000000ff0000720c */ /* 0x000fe40003f46270 */
[----:B------:R-:W-:-:S04]  /*04d0*/  MOV R0, 0x400 ;  /* 0x0000040000007802 */ /* 0x000fc80000000f00 */
[----:B------:R-:W-:Y:S01]  /*04e0*/  R2UR UR12, R0 ;  /* 0x00000000000c72ca */ /* 0x000fe200000e0000 */
[----:B------:R-:W-:Y:S01]  /*04f0*/  @P0 VIADD R2, R2, 0x1 ;  /* 0x0000000102020836 */ /* 0x000fe20000000000 */
[----:B------:R-:W-:-:S05]  /*0500*/  ISETP.GT.AND P0, PT, R12, 0x3f, PT ;  /* 0x0000003f0c00780c */ /* 0x000fca0003f04270 */
[----:B------:R-:W-:Y:S01]  /*0510*/  @!P2 IMAD.MOV R2, RZ, RZ, -R2 ;  /* 0x000000ffff02a224 */ /* 0x000fe200078e0a02 */
[----:B------:R-:W-:-:S05]  /*0520*/  @!P1 LOP3.LUT R2, RZ, R11, RZ, 0x33, !PT ;  /* 0x0000000bff029212 */ /* 0x000fca00078e33ff */
[----:B------:R-:W-:Y:S01]  /*0530*/  IMAD.MOV R0, RZ, RZ, -R2 ;  /* 0x000000ffff007224 */ /* 0x000fe200078e0a02 */
[----:B------:R-:W-:Y:S01]  /*0540*/  ULEA UR12, UR4, UR12, 0x18 ;  /* 0x0000000c040c7291 */ /* 0x000fe2000f8ec03f */
[----:B------:R-:W-:Y:S02]  /*0550*/  IMAD.SHL.U32 R2, R2, 0x200, RZ ;  /* 0x0000020002027824 */ /* 0x000fe400078e00ff */
[----:B------:R-:W-:Y:S02]  /*0560*/  IMAD R0, R11, R0, R4 ;  /* 0x000000000b007224 */ /* 0x000fe400078e0204 */
[----:B------:R-:W-:Y:S02]  /*0570*/  IMAD.U32 R4, RZ, RZ, UR5 ;  /* 0x00000005ff047e24 */ /* 0x000fe4000f8e00ff */
[----:B------:R-:W-:-:S04]  /*0580*/  IMAD.IADD R0, R6, 0x1, R0 ;  /* 0x0000000106007824 */ /* 0x000fc800078e0200 */
[----:B------:R-:W-:-:S05]  /*0590*/  IMAD R17, R0, 0x80, R152 ;  /* 0x0000008000117824 */ /* 0x000fca00078e0298 */
[----:B------:R0:W-:Y:S01]  /*05a0*/  STL [R1+0x170], R17 ;  /* 0x0001701101007387 */ /* 0x0001e20000100800 */
[----:B------:R-:W-:Y:S05]  /*05b0*/  @P0 BRA `(.L_x_0) ;  /* 0x00000004000c0947 */ /* 0x000fea0003800000 */
[----:B------:R-:W-:Y:S01]  /*05c0*/  IMAD.SHL.U32 R0, R153, 0x8, RZ ;  /* 0x0000000899007824 */ /* 0x000fe200078e00ff */
[----:B------:R-:W-:Y:S02]  /*05d0*/  CS2R R88, SRZ ;  /* 0x0000000000587805 */ /* 0x000fe4000001ff00 */
[----:B------:R-:W-:Y:S02]  /*05e0*/  CS2R R90, SRZ ;  /* 0x00000000005a7805 */ /* 0x000fe4000001ff00 */
[----:B------:R-:W-:Y:S02]  /*05f0*/  CS2R R92, SRZ ;  /* 0x00000000005c7805 */ /* 0x000fe4000001ff00 */
[----:B------:R-:W-:Y:S01]  /*0600*/  CS2R R94, SRZ ;  /* 0x00000000005e7805 */ /* 0x000fe2000001ff00 */
[----:B------:R1:W-:Y:S01]  /*0610*/  STL [R1+0x174], R0 ;  /* 0x0001740001007387 */ /* 0x0003e20000100800 */
[----:B------:R-:W-:Y:S02]  /*0620*/  CS2R R96, SRZ ;  /* 0x0000000000607805 */ /* 0x000fe4000001ff00 */
[----:B------:R-:W-:-:S02]  /*0630*/  CS2R R98, SRZ ;  /* 0x0000000000627805 */ /* 0x000fc4000001ff00 */
[----:B------:R-:W-:Y:S02]  /*0640*/  CS2R R100, SRZ ;  /* 0x0000000000647805 */ /* 0x000fe4000001ff00 */
[----:B------:R-:W-:Y:S02]  /*0650*/  CS2R R102, SRZ ;  /* 0x0000000000667805 */ /* 0x000fe4000001ff00 */
[----:B------:R-:W-:Y:S02]  /*0660*/  CS2R R104, SRZ ;  /* 0x0000000000687805 */ /* 0x000fe4000001ff00 */
[----:B------:R-:W-:Y:S02]  /*0670*/  CS2R R106, SRZ ;  /* 0x00000000006a7805 */ /* 0x000fe4000001ff00 */
        /* <DEDUP_REMOVED lines=53> */
[----:B------:R-:W-:Y:S01]  /*09d0*/  CS2R R86, SRZ ;  /* 0x0000000000567805 */ /* 0x000fe2000001ff00 */
[----:B-1----:R-:W-:Y:S06]  /*09e0*/  BRA `(.L_x_1) ;  /* 0x0000009c00b07947 */ /* 0x002fec0003800000 */
.L_x_0:
[----:B------:R-:W-:Y:S01]  /*09f0*/  IABS R11, R46 ;  /* 0x0000002e000b7213 */ /* 0x000fe20000000000 */
[----:B------:R-:W-:Y:S01]  /*0a00*/  ULDC UR4, c[0x0][0x234] ;  /* 0x00008d0000047ab9 */ /* 0x000fe20000000800 */
[----:B------:R-:W-:Y:S01]  /*0a10*/  IABS R3, R47 ;  /* 0x0000002f00037213 */ /* 0x000fe20000000000 */
[----:B------:R-:W-:Y:S01]  /*0a20*/  ULDC.64 UR16, c[0x0][0x210] ;  /* 0x0000840000107ab9 */ /* 0x000fe20000000a00 */
[----:B------:R-:W1:Y:S01]  /*0a30*/  I2F.RP R0, R11 ;  /* 0x0000000b00007306 */ /* 0x000e620000209400 */
[----:B------:R-:W-:Y:S01]  /*0a40*/  ISETP.GE.AND P1, PT, R17, RZ, PT ;  /* 0x000000ff1100720c */ /* 0x000fe20003f26270 */
[----:B------:R-:W-:Y:S01]  /*0a50*/  ULDC UR7, c[0x0][0x23c] ;  /* 0x00008f0000077ab9 */ /* 0x000fe20000000800 */
[----:B------:R-:W-:Y:S02]  /*0a60*/  CS2R R92, SRZ ;  /* 0x00000000005c7805 */ /* 0x000fe4000001ff00 */
[----:B------:R-:W-:Y:S02]  /*0a70*/  CS2R R94, SRZ ;  /* 0x00000000005e7805 */ /* 0x000fe4000001ff00 */
[----:B------:R-:W-:-:S02]  /*0a80*/  CS2R R96, SRZ ;  /* 0x0000000000607805 */ /* 0x000fc4000001ff00 */
[----:B------:R-:W-:Y:S02]  /*0a90*/  CS2R R98, SRZ ;  /* 0x0000000000627805 */ /* 0x000fe4000001ff00 */
[----:B------:R-:W-:Y:S01]  /*0aa0*/  CS2R R100, SRZ ;  /* 0x0000000000647805 */ /* 0x000fe2000001ff00 */
[----:B------:R-:W2:Y:S01]  /*0ab0*/  I2F.RP R9, R3 ;  /* 0x0000000300097306 */ /* 0x000ea20000209400 */
[----:B------:R-:W-:Y:S02]  /*0ac0*/  CS2R R102, SRZ ;  /* 0x0000000000667805 */ /* 0x000fe4000001ff00 */
[----:B------:R-:W-:Y:S02]  /*0ad0*/  CS2R R104, SRZ ;  /* 0x0000000000687805 */ /* 0x000fe4000001ff00 */
[----:B------:R-:W-:Y:S02]  /*0ae0*/  CS2R R106, SRZ ;  /* 0x00000000006a7805 */ /* 0x000fe4000001ff00 */
[----:B------:R-:W-:-:S02]  /*0af0*/  CS2R R108, SRZ ;  /* 0x00000000006c7805 */ /* 0x000fc4000001ff00 */
[----:B------:R-:W-:Y:S02]  /*0b00*/  CS2R R110, SRZ ;  /* 0x00000000006e7805 */ /* 0x000fe4000001ff00 */
[----:B------:R-:W-:Y:S02]  /*0b10*/  CS2R R112, SRZ ;  /* 0x0000000000707805 */ /* 0x000fe4000001ff00 */
[----:B------:R-:W-:Y:S01]  /*0b20*/  CS2R R114, SRZ ;  /* 0x0000000000727805 */ /* 0x000fe2000001ff00 */
[----:B-1----:R-:W1:Y:S01]  /*0b30*/  MUFU.RCP R0, R0 ;  /* 0x0000000000007308 */ /* 0x002e620000001000 */
[----:B------:R-:W-:Y:S02]  /*0b40*/  CS2R R116, SRZ ;  /* 0x0000000000747805 */ /* 0x000fe4000001ff00 */
[----:B------:R-:W-:Y:S02]  /*0b50*/  CS2R R118, SRZ ;  /* 0x0000000000767805 */ /* 0x000fe4000001ff00 */
[----:B------:R-:W-:-:S02]  /*0b60*/  CS2R R120, SRZ ;  /* 0x0000000000787805 */ /* 0x000fc4000001ff00 */
[----:B------:R-:W-:Y:S02]  /*0b70*/  CS2R R122, SRZ ;  /* 0x00000000007a7805 */ /* 0x000fe4000001ff00 */
[----:B------:R-:W-:Y:S02]  /*0b80*/  CS2R R124, SRZ ;  /* 0x00000000007c7805 */ /* 0x000fe4000001ff00 */
[----:B------:R-:W-:Y:S02]  /*0b90*/  CS2R R126, SRZ ;  /* 0x00000000007e7805 */ /* 0x000fe4000001ff00 */
[----:B------:R-:W-:Y:S01]  /*0ba0*/  CS2R R128, SRZ ;  /* 0x0000000000807805 */ /* 0x000fe2000001ff00 */
[----:B--2---:R-:W2:Y:S01]  /*0bb0*/  MUFU.RCP R9, R9 ;  /* 0x0000000900097308 */ /* 0x004ea20000001000 */
[----:B------:R-:W-:Y:S02]  /*0bc0*/  CS2R R130, SRZ ;  /* 0x0000000000827805 */ /* 0x000fe4000001ff00 */
[----:B------:R-:W-:-:S02]  /*0bd0*/  CS2R R132, SRZ ;  /* 0x0000000000847805 */ /* 0x000fc4000001ff00 */
[----:B------:R-:W-:Y:S02]  /*0be0*/  CS2R R134, SRZ ;  /* 0x0000000000867805 */ /* 0x000fe4000001ff00 */
[----:B------:R-:W-:Y:S02]  /*0bf0*/  CS2R R136, SRZ ;  /* 0x0000000000887805 */ /* 0x000fe4000001ff00 */
[----:B------:R-:W-:Y:S02]  /*0c00*/  CS2R R138, SRZ ;  /* 0x00000000008a7805 */ /* 0x000fe4000001ff00 */
[----:B------:R-:W-:Y:S02]  /*0c10*/  CS2R R140, SRZ ;  /* 0x00000000008c7805 */ /* 0x000fe4000001ff00 */
[----:B------:R-:W-:Y:S02]  /*0c20*/  CS2R R142, SRZ ;  /* 0x00000000008e7805 */ /* 0x000fe4000001ff00 */
[----:B------:R-:W-:Y:S01]  /*0c30*/  CS2R R144, SRZ ;  /* 0x0000000000907805 */ /* 0x000fe2000001ff00 */
[----:B-1----:R-:W-:Y:S01]  /*0c40*/  VIADD R8, R0, 0xffffffe ;  /* 0x0ffffffe00087836 */ /* 0x002fe20000000000 */
[----:B------:R-:W-:-:S02]  /*0c50*/  IABS R0, R17 ;  /* 0x0000001100007213 */ /* 0x000fc40000000000 */
[----:B------:R-:W-:Y:S02]  /*0c60*/  CS2R R146, SRZ ;  /* 0x0000000000927805 */ /* 0x000fe4000001ff00 */
[----:B------:R-:W-:Y:S01]  /*0c70*/  CS2R R148, SRZ ;  /* 0x0000000000947805 */ /* 0x000fe2000001ff00 */
[----:B------:R-:W1:Y:S01]  /*0c80*/  F2I.FTZ.U32.TRUNC.NTZ R7, R8 ;  /* 0x0000000800077305 */ /* 0x000e62000021f000 */
[----:B------:R-:W-:Y:S01]  /*0c90*/  CS2R R150, SRZ ;  /* 0x0000000000967805 */ /* 0x000fe2000001ff00 */
[----:B------:R-:W-:Y:S01]  /*0ca0*/  UMOV UR5, 0x7fffffdf ;  /* 0x7fffffdf00057882 */ /* 0x000fe20000000000 */
[----:B------:R-:W-:Y:S01]  /*0cb0*/  USHF.L.U32 UR24, UR7, 0x6, URZ ;  /* 0x0000000607187899 */ /* 0x000fe2000800063f */
[----:B--2---:R-:W-:Y:S01]  /*0cc0*/  VIADD R10, R9, 0xffffffe ;  /* 0x0ffffffe090a7836 */ /* 0x004fe20000000000 */
[----:B------:R-:W-:Y:S01]  /*0cd0*/  SHF.R.U32.HI R9, RZ, 0x6, R153 ;  /* 0x00000006ff097819 */ /* 0x000fe20000011699 */
[----:B------:R-:W-:Y:S01]  /*0ce0*/  ULDC UR13, c[0x0][0x238] ;  /* 0x00008e00000d7ab9 */ /* 0x000fe20000000800 */
[----:B-1----:R-:W-:-:S04]  /*0cf0*/  IMAD.MOV R6, RZ, RZ, -R7 ;  /* 0x000000ffff067224 */ /* 0x002fc800078e0a07 */
[----:B------:R-:W-:Y:S02]  /*0d00*/  IMAD R13, R6, R11, RZ ;  /* 0x0000000b060d7224 */ /* 0x000fe400078e02ff */
[----:B------:R-:W-:-:S04]  /*0d10*/  IMAD.MOV.U32 R6, RZ, RZ, RZ ;  /* 0x000000ffff067224 */ /* 0x000fc800078e00ff */
[----:B------:R-:W-:Y:S02]  /*0d20*/  IMAD.HI.U32 R6, R7, R13, R6 ;  /* 0x0000000d07067227 */ /* 0x000fe400078e0006 */
[----:B------:R-:W1:Y:S04]  /*0d30*/  F2I.FTZ.U32.TRUNC.NTZ R7, R10 ;  /* 0x0000000a00077305 */ /* 0x000e68000021f000 */
[----:B------:R-:W-:-:S04]  /*0d40*/  IMAD.HI.U32 R6, R6, R0, RZ ;  /* 0x0000000006067227 */ /* 0x000fc800078e00ff */
[----:B------:R-:W-:Y:S01]  /*0d50*/  IMAD.MOV R8, RZ, RZ, -R6 ;  /* 0x000000ffff087224 */ /* 0x000fe200078e0a06 */
[----:B------:R-:W-:-:S03]  /*0d60*/  SGXT.U32 R6, R9, 0x1 ;  /* 0x000000010906781a */ /* 0x000fc60000000000 */
[----:B------:R-:W-:Y:S01]  /*0d70*/  IMAD R0, R11, R8, R0 ;  /* 0x000000080b007224 */ /* 0x000fe200078e0200 */
[----:B------:R-:W-:Y:S01]  /*0d80*/  LOP3.LUT R5, R2, R6, R5, 0xfe, !PT ;  /* 0x0000000602057212 */ /* 0x000fe200078efe05 */
[----:B-1----:R-:W-:-:S03]  /*0d90*/  IMAD.MOV R8, RZ, RZ, -R7 ;  /* 0x000000ffff087224 */ /* 0x002fc600078e0a07 */
[----:B------:R-:W-:Y:S01]  /*0da0*/  ISETP.GT.U32.AND P0, PT, R11, R0, PT ;  /* 0x000000000b00720c */ /* 0x000fe20003f04070 */
[----:B------:R-:W-:Y:S01]  /*0db0*/  IMAD.MOV.U32 R6, RZ, RZ, R8 ;  /* 0x000000ffff067224 */ /* 0x000fe200078e0008 */
[C---:B------:R-:W-:Y:S02]  /*0dc0*/  LOP3.LUT R8, R5.reuse, 0x7e, RZ, 0xfc, !PT ;  /* 0x0000007e05087812 */ /* 0x040fe400078efcff */
[C---:B------:R-:W-:Y:S01]  /*0dd0*/  LOP3.LUT R16, R5.reuse, 0x7a, RZ, 0xfc, !PT ;  /* 0x0000007a05107812 */ /* 0x040fe200078efcff */
[----:B------:R-:W-:Y:S01]  /*0de0*/  IMAD R9, R6, R3, RZ ;  /* 0x0000000306097224 */ /* 0x000fe200078e02ff */
[----:B------:R-:W-:Y:S01]  /*0df0*/  IABS R10, R8 ;  /* 0x00000008000a7213 */ /* 0x000fe20000000000 */
[----:B------:R-:W-:Y:S01]  /*0e00*/  IMAD.MOV.U32 R6, RZ, RZ, RZ ;  /* 0x000000ffff067224 */ /* 0x000fe200078e00ff */
[----:B------:R-:W-:Y:S02]  /*0e10*/  LOP3.LUT R15, R5, 0x7c, RZ, 0xfc, !PT ;  /* 0x0000007c050f7812 */ /* 0x000fe400078efcff */
[----:B------:R-:W-:Y:S01]  /*0e20*/  IABS R14, R16 ;  /* 0x00000010000e7213 */ /* 0x000fe20000000000 */
[----:B------:R-:W-:Y:S01]  /*0e30*/  IMAD.HI.U32 R6, R7, R9, R6 ;  /* 0x0000000907067227 */ /* 0x000fe200078e0006 */
[----:B------:R-:W-:-:S02]  /*0e40*/  SHF.R.S32.HI R7, RZ, 0x1f, R12 ;  /* 0x0000001fff077819 */ /* 0x000fc4000001140c */
[----:B------:R-:W-:Y:S01]  /*0e50*/  IABS R13, R15 ;  /* 0x0000000f000d7213 */ /* 0x000fe20000000000 */
[----:B------:R-:W-:Y:S01]  /*0e60*/  @!P0 IMAD.IADD R0, R0, 0x1, -R11 ;  /* 0x0000000100008824 */ /* 0x000fe200078e0a0b */
[----:B------:R-:W-:Y:S01]  /*0e70*/  LEA.HI R12, R7, R12, RZ, 0x6 ;  /* 0x0000000c070c7211 */ /* 0x000fe200078f30ff */
[----:B------:R-:W-:Y:S01]  /*0e80*/  IMAD.HI.U32 R9, R6, R10, RZ ;  /* 0x0000000a06097227 */ /* 0x000fe200078e00ff */
[----:B------:R-:W-:Y:S02]  /*0e90*/  ISETP.GE.AND P3, PT, R8, RZ, PT ;  /* 0x000000ff0800720c */ /* 0x000fe40003f66270 */
[----:B------:R-:W-:Y:S01]  /*0ea0*/  ISETP.GT.U32.AND P0, PT, R11, R0, PT ;  /* 0x000000000b00720c */ /* 0x000fe20003f04070 */
[----:B------:R-:W-:Y:S01]  /*0eb0*/  IMAD.MOV R9, RZ, RZ, -R9 ;  /* 0x000000ffff097224 */ /* 0x000fe200078e0a09 */
[C---:B------:R-:W-:Y:S01]  /*0ec0*/  LOP3.LUT R21, R5.reuse, 0x74, RZ, 0xfc, !PT ;  /* 0x0000007405157812 */ /* 0x040fe200078efcff */
[----:B------:R-:W-:Y:S01]  /*0ed0*/  IMAD.HI.U32 R8, R6, R13, RZ ;  /* 0x0000000d06087227 */ /* 0x000fe200078e00ff */
[----:B------:R-:W-:-:S02]  /*0ee0*/  LOP3.LUT R22, R5, 0x72, RZ, 0xfc, !PT ;  /* 0x0000007205167812 */ /* 0x000fc400078efcff */
[----:B0-----:R-:W-:Y:S01]  /*0ef0*/  IABS R17, R21 ;  /* 0x0000001500117213 */ /* 0x001fe20000000000 */
[----:B------:R-:W-:Y:S01]  /*0f00*/  IMAD R7, R3, R9, R10 ;  /* 0x0000000903077224 */ /* 0x000fe200078e020a */
[----:B------:R-:W-:Y:S01]  /*0f10*/  IABS R19, R22 ;  /* 0x0000001600137213 */ /* 0x000fe20000000000 */
[----:B------:R-:W-:Y:S01]  /*0f20*/  IMAD.HI.U32 R9, R6, R14, RZ ;  /* 0x0000000e06097227 */ /* 0x000fe200078e00ff */
[----:B------:R-:W-:Y:S02]  /*0f30*/  LOP3.LUT R20, R5, 0x76, RZ, 0xfc, !PT ;  /* 0x0000007605147812 */ /* 0x000fe400078efcff */
[----:B------:R-:W-:Y:S01]  /*0f40*/  ISETP.GT.U32.AND P4, PT, R3, R7, PT ;  /* 0x000000070300720c */ /* 0x000fe20003f84070 */
[----:B------:R-:W-:Y:S01]  /*0f50*/  @!P0 IMAD.IADD R0, R0, 0x1, -R11 ;  /* 0x0000000100008824 */ /* 0x000fe200078e0a0b */
[----:B------:R-:W-:Y:S01]  /*0f60*/  ISETP.NE.AND P0, PT, R46, RZ, PT ;  /* 0x000000ff2e00720c */ /* 0x000fe20003f05270 */
[----:B------:R-:W-:Y:S01]  /*0f70*/  IMAD.MOV R9, RZ, RZ, -R9 ;  /* 0x000000ffff097224 */ /* 0x000fe200078e0a09 */
[----:B------:R-:W-:Y:S01]  /*0f80*/  ISETP.GE.AND P2, PT, R15, RZ, PT ;  /* 0x000000ff0f00720c */ /* 0x000fe20003f46270 */
[----:B------:R-:W-:Y:S01]  /*0f90*/  IMAD.MOV R8, RZ, RZ, -R8 ;  /* 0x000000ffff087224 */ /* 0x000fe200078e0a08 */
[----:B------:R-:W-:Y:S01]  /*0fa0*/  ISETP.GE.AND P6, PT, R16, RZ, PT ;  /* 0x000000ff1000720c */ /* 0x000fe20003fc6270 */
[----:B------:R-:W-:Y:S01]  /*0fb0*/  IMAD R9, R3, R9, R14 ;  /* 0x0000000903097224 */ /* 0x000fe200078e020e */
[----:B------:R-:W-:Y:S01]  /*0fc0*/  IABS R15, R20 ;  /* 0x00000014000f7213 */ /* 0x000fe20000000000 */
[----:B------:R-:W-:Y:S01]  /*0fd0*/  @!P1 IMAD.MOV R0, RZ, RZ, -R0 ;  /* 0x000000ffff009224 */ /* 0x000fe200078e0a00 */
[----:B------:R-:W-:Y:S01]  /*0fe0*/  LOP3.LUT R23, R5, 0x6c, RZ, 0xfc, !PT ;  /* 0x0000006c05177812 */ /* 0x000fe200078efcff */
[----:B------:R-:W-:Y:S01]  /*0ff0*/  IMAD R8, R3, R8, R13 ;  /* 0x0000000803087224 */ /* 0x000fe200078e020d */
[----:B------:R-:W-:Y:S01]  /*1000*/  LOP3.LUT R13, R5, 0x78, RZ, 0xfc, !PT ;  /* 0x00000078050d7812 */ /* 0x000fe200078efcff */
[----:B------:R-:W-:Y:S01]  /*1010*/  @!P4 IMAD.IADD R7, R7, 0x1, -R3 ;  /* 0x000000010707c824 */ /* 0x000fe200078e0a03 */
[----:B------:R-:W-:Y:S01]  /*1020*/  LOP3.LUT R24, R5, 0x6a, RZ, 0xfc, !PT ;  /* 0x0000006a05187812 */ /* 0x000fe200078efcff */
[----:B------:R-:W-:Y:S01]  /*1030*/  IMAD.HI.U32 R14, R6, R19, RZ ;  /* 0x00000013060e7227 */ /* 0x000fe200078e00ff */
[----:B------:R-:W-:-:S02]  /*1040*/  @!P0 LOP3.LUT R0, RZ, R46, RZ, 0x33, !PT ;  /* 0x0000002eff008212 */ /* 0x000fc400078e33ff */
[C---:B------:R-:W-:Y:S01]  /*1050*/  ISETP.GT.U32.AND P0, PT, R3.reuse, R9, PT ;  /* 0x000000090300720c */ /* 0x040fe20003f04070 */
[----:B------:R-:W-:Y:S01]  /*1060*/  IMAD.MOV R14, RZ, RZ, -R14 ;  /* 0x000000ffff0e7224 */ /* 0x000fe200078e0a0e */
[C---:B------:R-:W-:Y:S01]  /*1070*/  ISETP.GT.U32.AND P1, PT, R3.reuse, R8, PT ;  /* 0x000000080300720c */ /* 0x040fe20003f24070 */
[----:B------:R-:W-:Y:S01]  /*1080*/  IMAD R0, R0, UR4, RZ ;  /* 0x0000000400007c24 */ /* 0x000fe2000f8e02ff */
[----:B------:R-:W-:Y:S01]  /*1090*/  IABS R11, R13 ;  /* 0x0000000d000b7213 */ /* 0x000fe20000000000 */
[C---:B------:R-:W-:Y:S01]  /*10a0*/  IMAD R14, R3.reuse, R14, R19 ;  /* 0x0000000e030e7224 */ /* 0x040fe200078e0213 */
[----:B------:R-:W-:Y:S01]  /*10b0*/  ISETP.GT.U32.AND P4, PT, R3, R7, PT ;  /* 0x000000070300720c */ /* 0x000fe20003f84070 */
[----:B------:R-:W-:Y:S01]  /*10c0*/  ULDC UR4, c[0x0][0x240] ;  /* 0x0000900000047ab9 */ /* 0x000fe20000000800 */
[C---:B------:R-:W-:Y:S01]  /*10d0*/  LOP3.LUT R19, R5.reuse, 0x6e, RZ, 0xfc, !PT ;  /* 0x0000006e05137812 */ /* 0x040fe200078efcff */
[----:B------:R-:W-:Y:S01]  /*10e0*/  IMAD.HI.U32 R10, R6, R11, RZ ;  /* 0x0000000b060a7227 */ /* 0x000fe200078e00ff */
[----:B------:R-:W-:-:S02]  /*10f0*/  LOP3.LUT R25, R5, 0x68, RZ, 0xfc, !PT ;  /* 0x0000006805197812 */ /* 0x000fc400078efcff */
[----:B------:R-:W-:Y:S01]  /*1100*/  LOP3.LUT R26, R5, 0x66, RZ, 0xfc, !PT ;  /* 0x00000066051a7812 */ /* 0x000fe200078efcff */
[--C-:B------:R-:W-:Y:S01]  /*1110*/  @!P0 IMAD.IADD R9, R9, 0x1, -R3.reuse ;  /* 0x0000000109098824 */ /* 0x100fe200078e0a03 */
[----:B------:R-:W-:Y:S01]  /*1120*/  LOP3.LUT R28, R5, 0x64, RZ, 0xfc, !PT ;  /* 0x00000064051c7812 */ /* 0x000fe200078efcff */
[----:B------:R-:W-:Y:S01]  /*1130*/  @!P1 IMAD.IADD R8, R8, 0x1, -R3 ;  /* 0x0000000108089824 */ /* 0x000fe200078e0a03 */
[----:B------:R-:W-:Y:S01]  /*1140*/  ISETP.GE.AND P1, PT, R13, RZ, PT ;  /* 0x000000ff0d00720c */ /* 0x000fe20003f26270 */
[C---:B------:R-:W-:Y:S01]  /*1150*/  IMAD.HI.U32 R13, R6.reuse, R17, RZ ;  /* 0x00000011060d7227 */ /* 0x040fe200078e00ff */
[C---:B------:R-:W-:Y:S02]  /*1160*/  ISETP.GT.U32.AND P0, PT, R3.reuse, R9, PT ;  /* 0x000000090300720c */ /* 0x040fe40003f04070 */
[----:B------:R-:W-:Y:S01]  /*1170*/  ISETP.GT.U32.AND P5, PT, R3, R8, PT ;  /* 0x000000080300720c */ /* 0x000fe20003fa4070 */
[----:B------:R-:W-:Y:S01]  /*1180*/  IMAD.MOV R10, RZ, RZ, -R10 ;  /* 0x000000ffff0a7224 */ /* 0x000fe200078e0a0a */
[C---:B------:R-:W-:Y:S01]  /*1190*/  LOP3.LUT R29, R5.reuse, 0x62, RZ, 0xfc, !PT ;  /* 0x00000062051d7812 */ /* 0x040fe200078efcff */
[----:B------:R-:W-:Y:S01]  /*11a0*/  IMAD.MOV R18, RZ, RZ, -R13 ;  /* 0x000000ffff127224 */ /* 0x000fe200078e0a0d */
[----:B------:R-:W-:Y:S01]  /*11b0*/  LOP3.LUT R30, R5, 0x60, RZ, 0xfc, !PT ;  /* 0x00000060051e7812 */ /* 0x000fe200078efcff */
[----:B------:R-:W-:Y:S01]  /*11c0*/  IMAD R10, R3, R10, R11 ;  /* 0x0000000a030a7224 */ /* 0x000fe200078e020b */
[----:B------:R-:W-:Y:S01]  /*11d0*/  LOP3.LUT R31, R5, 0x5e, RZ, 0xfc, !PT ;  /* 0x0000005e051f7812 */ /* 0x000fe200078efcff */
[----:B------:R-:W-:Y:S01]  /*11e0*/  IMAD R13, R3, R18, R17 ;  /* 0x00000012030d7224 */ /* 0x000fe200078e0211 */
[----:B------:R-:W-:Y:S01]  /*11f0*/  LOP3.LUT R18, R5, 0x70, RZ, 0xfc, !PT ;  /* 0x0000007005127812 */ /* 0x000fe200078efcff */
[----:B------:R-:W-:Y:S01]  /*1200*/  IMAD.HI.U32 R11, R6, R15, RZ ;  /* 0x0000000f060b7227 */ /* 0x000fe200078e00ff */
[----:B------:R-:W-:-:S02]  /*1210*/  IABS R17, R19 ;  /* 0x0000001300117213 */ /* 0x000fc40000000000 */
[----:B------:R-:W-:Y:S01]  /*1220*/  IABS R27, R31 ;  /* 0x0000001f001b7213 */ /* 0x000fe20000000000 */
[--C-:B------:R-:W-:Y:S01]  /*1230*/  @!P4 IMAD.IADD R7, R7, 0x1, -R3.reuse ;  /* 0x000000010707c824 */ /* 0x100fe200078e0a03 */
[----:B------:R-:W-:Y:S01]  /*1240*/  ISETP.GT.U32.AND P4, PT, R3, R10, PT ;  /* 0x0000000a0300720c */ /* 0x000fe20003f84070 */
[----:B------:R-:W-:Y:S01]  /*1250*/  @!P0 IMAD.IADD R9, R9, 0x1, -R3 ;  /* 0x0000000109098824 */ /* 0x000fe200078e0a03 */
[----:B------:R-:W-:Y:S01]  /*1260*/  ISETP.GT.U32.AND P0, PT, R3, R13, PT ;  /* 0x0000000d0300720c */ /* 0x000fe20003f04070 */
[----:B------:R-:W-:Y:S01]  /*1270*/  IMAD.MOV R16, RZ, RZ, -R11 ;  /* 0x000000ffff107224 */ /* 0x000fe200078e0a0b */
[----:B------:R-:W-:Y:S01]  /*1280*/  LOP3.LUT R32, R5, 0x58, RZ, 0xfc, !PT ;  /* 0x0000005805207812 */ /* 0x000fe200078efcff */
[----:B------:R-:W-:Y:S01]  /*1290*/  @!P6 IMAD.MOV R9, RZ, RZ, -R9 ;  /* 0x000000ffff09e224 */ /* 0x000fe200078e0a09 */
[C---:B------:R-:W-:Y:S01]  /*12a0*/  ISETP.GT.U32.AND P6, PT, R3.reuse, R14, PT ;  /* 0x0000000e0300720c */ /* 0x040fe20003fc4070 */
[----:B------:R-:W-:Y:S01]  /*12b0*/  IMAD R11, R3, R16, R15 ;  /* 0x00000010030b7224 */ /* 0x000fe200078e020f */
[----:B------:R-:W-:Y:S01]  /*12c0*/  IABS R16, R18 ;  /* 0x0000001200107213 */ /* 0x000fe20000000000 */
[----:B------:R-:W-:Y:S01]  /*12d0*/  @!P3 IMAD.MOV R7, RZ, RZ, -R7 ;  /* 0x000000ffff07b224 */ /* 0x000fe200078e0a07 */
[----:B------:R-:W-:Y:S01]  /*12e0*/  LOP3.LUT R36, R5, 0x56, RZ, 0xfc, !PT ;  /* 0x0000005605247812 */ /* 0x000fe200078efcff */
[----:B------:R-:W-:Y:S01]  /*12f0*/  @!P5 IMAD.IADD R8, R8, 0x1, -R3 ;  /* 0x000000010808d824 */ /* 0x000fe200078e0a03 */
[----:B------:R-:W-:Y:S01]  /*1300*/  ISETP.GT.U32.AND P3, PT, R3, R11, PT ;  /* 0x0000000b0300720c */ /* 0x000fe20003f64070 */
[----:B------:R-:W-:Y:S01]  /*1310*/  IMAD.HI.U32 R15, R6, R16, RZ ;  /* 0x00000010060f7227 */ /* 0x000fe200078e00ff */
[----:B------:R-:W-:-:S02]  /*1320*/  ISETP.GE.AND P5, PT, R20, RZ, PT ;  /* 0x000000ff1400720c */ /* 0x000fc40003fa6270 */
[----:B------:R-:W-:Y:S01]  /*1330*/  IABS R20, R23 ;  /* 0x0000001700147213 */ /* 0x000fe20000000000 */
[--C-:B------:R-:W-:Y:S01]  /*1340*/  @!P4 IMAD.IADD R10, R10, 0x1, -R3.reuse ;  /* 0x000000010a0ac824 */ /* 0x100fe200078e0a03 */
[----:B------:R-:W-:Y:S01]  /*1350*/  LOP3.LUT R37, R5, 0x54, RZ, 0xfc, !PT ;  /* 0x0000005405257812 */ /* 0x000fe200078efcff */
[----:B------:R-:W-:Y:S01]  /*1360*/  @!P0 IMAD.IADD R13, R13, 0x1, -R3 ;  /* 0x000000010d0d8824 */ /* 0x000fe200078e0a03 */
[----:B------:R-:W-:Y:S01]  /*1370*/  LOP3.LUT R38, R5, 0x52, RZ, 0xfc, !PT ;  /* 0x0000005205267812 */ /* 0x000fe200078efcff */
[----:B------:R-:W-:Y:S01]  /*1380*/  IMAD.MOV R15, RZ, RZ, -R15 ;  /* 0x000000ffff0f7224 */ /* 0x000fe200078e0a0f */
[C---:B------:R-:W-:Y:S01]  /*1390*/  ISETP.GT.U32.AND P4, PT, R3.reuse, R10, PT ;  /* 0x0000000a0300720c */ /* 0x040fe20003f84070 */
[----:B------:R-:W-:Y:S01]  /*13a0*/  @!P6 IMAD.IADD R14, R14, 0x1, -R3 ;  /* 0x000000010e0ee824 */ /* 0x000fe200078e0a03 */
[C---:B------:R-:W-:Y:S01]  /*13b0*/  ISETP.GT.U32.AND P6, PT, R3.reuse, R13, PT ;  /* 0x0000000d0300720c */ /* 0x040fe20003fc4070 */
[----:B------:R-:W-:Y:S01]  /*13c0*/  IMAD R15, R3, R15, R16 ;  /* 0x0000000f030f7224 */ /* 0x000fe200078e0210 */
[----:B------:R-:W-:Y:S01]  /*13d0*/  IABS R33, R38 ;  /* 0x0000002600217213 */ /* 0x000fe20000000000 */
[----:B------:R-:W-:Y:S01]  /*13e0*/  IMAD.HI.U32 R16, R6, R17, RZ ;  /* 0x0000001106107227 */ /* 0x000fe200078e00ff */
[----:B------:R-:W-:-:S02]  /*13f0*/  LOP3.LUT R40, R5, 0x4e, RZ, 0xfc, !PT ;  /* 0x0000004e05287812 */ /* 0x000fc400078efcff */
[----:B------:R-:W-:Y:S01]  /*1400*/  LOP3.LUT R39, R5, 0x50, RZ, 0xfc, !PT ;  /* 0x0000005005277812 */ /* 0x000fe200078efcff */
[----:B------:R-:W-:Y:S01]  /*1410*/  IMAD.MOV R16, RZ, RZ, -R16 ;  /* 0x000000ffff107224 */ /* 0x000fe200078e0a10 */
[----:B------:R-:W-:Y:S01]  /*1420*/  IABS R35, R40 ;  /* 0x0000002800237213 */ /* 0x000fe20000000000 */
[----:B------:R-:W-:Y:S01]  /*1430*/  @!P2 IMAD.MOV R8, RZ, RZ, -R8 ;  /* 0x000000ffff08a224 */ /* 0x000fe200078e0a08 */
[----:B------:R-:W-:Y:S01]  /*1440*/  ISETP.GE.AND P2, PT, R21, RZ, PT ;  /* 0x000000ff1500720c */ /* 0x000fe20003f46270 */
[----:B------:R-:W-:Y:S01]  /*1450*/  IMAD R16, R3, R16, R17 ;  /* 0x0000001003107224 */ /* 0x000fe200078e0211 */
[----:B------:R-:W-:Y:S01]  /*1460*/  IABS R21, R24 ;  /* 0x0000001800157213 */ /* 0x000fe20000000000 */
[--C-:B------:R-:W-:Y:S01]  /*1470*/  @!P4 IMAD.IADD R10, R10, 0x1, -R3.reuse ;  /* 0x000000010a0ac824 */ /* 0x100fe200078e0a03 */
[----:B------:R-:W-:Y:S01]  /*1480*/  ISETP.GE.AND P4, PT, R22, RZ, PT ;  /* 0x000000ff1600720c */ /* 0x000fe20003f86270 */
[--C-:B------:R-:W-:Y:S01]  /*1490*/  @!P6 IMAD.IADD R13, R13, 0x1, -R3.reuse ;  /* 0x000000010d0de824 */ /* 0x100fe200078e0a03 */
[C---:B------:R-:W-:Y:S01]  /*14a0*/  ISETP.GT.U32.AND P6, PT, R3.reuse, R16, PT ;  /* 0x000000100300720c */ /* 0x040fe20003fc4070 */
[----:B------:R-:W-:Y:S01]  /*14b0*/  @!P1 IMAD.MOV R10, RZ, RZ, -R10 ;  /* 0x000000ffff0a9224 */ /* 0x000fe200078e0a0a */
[----:B------:R-:W-:Y:S01]  /*14c0*/  ISETP.GT.U32.AND P1, PT, R3, R14, PT ;  /* 0x0000000e0300720c */ /* 0x000fe20003f24070 */
[----:B------:R-:W-:Y:S01]  /*14d0*/  @!P3 IMAD.IADD R11, R11, 0x1, -R3 ;  /* 0x000000010b0bb824 */ /* 0x000fe200078e0a03 */
[----:B------:R-:W-:Y:S01]  /*14e0*/  ISETP.GE.AND P3, PT, R18, RZ, PT ;  /* 0x000000ff1200720c */ /* 0x000fe20003f66270 */
[----:B------:R-:W-:Y:S01]  /*14f0*/  IMAD.HI.U32 R17, R6, R20, RZ ;  /* 0x0000001406117227 */ /* 0x000fe200078e00ff */
[----:B------:R-:W-:-:S02]  /*1500*/  IABS R22, R25 ;  /* 0x0000001900167213 */ /* 0x000fc40000000000 */
[----:B------:R-:W-:Y:S01]  /*1510*/  ISETP.GT.U32.AND P0, PT, R3, R11, PT ;  /* 0x0000000b0300720c */ /* 0x000fe20003f04070 */
[----:B------:R-:W-:Y:S01]  /*1520*/  IMAD.HI.U32 R18, R6, R21, RZ ;  /* 0x0000001506127227 */ /* 0x000fe200078e00ff */
[----:B------:R-:W-:Y:S02]  /*1530*/  IABS R34, R39 ;  /* 0x0000002700227213 */ /* 0x000fe40000000000 */
[C---:B------:R-:W-:Y:S01]  /*1540*/  LOP3.LUT R48, R5.reuse, 0x3e, RZ, 0xfc, !PT ;  /* 0x0000003e05307812 */ /* 0x040fe200078efcff */
[----:B------:R-:W-:Y:S01]  /*1550*/  @!P6 IMAD.IADD R16, R16, 0x1, -R3 ;  /* 0x000000011010e824 */ /* 0x000fe200078e0a03 */
[C---:B------:R-:W-:Y:S01]  /*1560*/  LOP3.LUT R46, R5.reuse, 0x40, RZ, 0xfc, !PT ;  /* 0x00000040052e7812 */ /* 0x040fe200078efcff */
[----:B------:R-:W-:Y:S01]  /*1570*/  IMAD.MOV R17, RZ, RZ, -R17 ;  /* 0x000000ffff117224 */ /* 0x000fe200078e0a11 */
[----:B------:R-:W-:Y:S01]  /*1580*/  LOP3.LUT R49, R5, 0x3c, RZ, 0xfc, !PT ;  /* 0x0000003c05317812 */ /* 0x000fe200078efcff */
[----:B------:R-:W-:Y:S01]  /*1590*/  @!P1 IMAD.IADD R14, R14, 0x1, -R3 ;  /* 0x000000010e0e9824 */ /* 0x000fe200078e0a03 */
[----:B------:R-:W-:Y:S01]  /*15a0*/  ISETP.GE.AND P1, PT, R19, RZ, PT ;  /* 0x000000ff1300720c */ /* 0x000fe20003f26270 */
[----:B------:R-:W-:Y:S01]  /*15b0*/  IMAD.HI.U32 R19, R6, R22, RZ ;  /* 0x0000001606137227 */ /* 0x000fe200078e00ff */
[----:B------:R-:W-:-:S02]  /*15c0*/  ISETP.GT.U32.AND P6, PT, R3, R16, PT ;  /* 0x000000100300720c */ /* 0x000fc40003fc4070 */
[----:B------:R-:W-:Y:S01]  /*15d0*/  IABS R44, R49 ;  /* 0x00000031002c7213 */ /* 0x000fe20000000000 */
[----:B------:R-:W-:Y:S01]  /*15e0*/  IMAD.MOV R18, RZ, RZ, -R18 ;  /* 0x000000ffff127224 */ /* 0x000fe200078e0a12 */
[----:B------:R-:W-:Y:S01]  /*15f0*/  LOP3.LUT R50, R5, 0x3a, RZ, 0xfc, !PT ;  /* 0x0000003a05327812 */ /* 0x000fe200078efcff */
[----:B------:R-:W-:Y:S01]  /*1600*/  IMAD R17, R3, R17, R20 ;  /* 0x0000001103117224 */ /* 0x000fe200078e0214 */
[----:B------:R-:W-:Y:S01]  /*1610*/  LOP3.LUT R51, R5, 0x38, RZ, 0xfc, !PT ;  /* 0x0000003805337812 */ /* 0x000fe200078efcff */
[----:B------:R-:W-:Y:S01]  /*1620*/  IMAD.MOV R19, RZ, RZ, -R19 ;  /* 0x000000ffff137224 */ /* 0x000fe200078e0a13 */
[----:B------:R-:W-:Y:S01]  /*1630*/  IABS R45, R50 ;  /* 0x00000032002d7213 */ /* 0x000fe20000000000 */
[----:B------:R-:W-:Y:S01]  /*1640*/  IMAD R18, R3, R18, R21 ;  /* 0x0000001203127224 */ /* 0x000fe200078e0215 */
[----:B------:R-:W-:Y:S01]  /*1650*/  LOP3.LUT R52, R5, 0x36, RZ, 0xfc, !PT ;  /* 0x0000003605347812 */ /* 0x000fe200078efcff */
[----:B------:R-:W-:Y:S01]  /*1660*/  @!P2 IMAD.MOV R13, RZ, RZ, -R13 ;  /* 0x000000ffff0da224 */ /* 0x000fe200078e0a0d */
[----:B------:R-:W-:Y:S01]  /*1670*/  ISETP.GT.U32.AND P2, PT, R3, R17, PT ;  /* 0x000000110300720c */ /* 0x000fe20003f44070 */
[--C-:B------:R-:W-:Y:S01]  /*1680*/  @!P0 IMAD.IADD R11, R11, 0x1, -R3.reuse ;  /* 0x000000010b0b8824 */ /* 0x100fe200078e0a03 */
[C---:B------:R-:W-:Y:S01]  /*1690*/  ISETP.GT.U32.AND P0, PT, R3.reuse, R15, PT ;  /* 0x0000000f0300720c */ /* 0x040fe20003f04070 */
[C---:B------:R-:W-:Y:S01]  /*16a0*/  IMAD R19, R3.reuse, R19, R22 ;  /* 0x0000001303137224 */ /* 0x040fe200078e0216 */
[----:B------:R-:W-:Y:S01]  /*16b0*/  IABS R22, R26 ;  /* 0x0000001a00167213 */ /* 0x000fe20000000000 */
[----:B------:R-:W-:Y:S01]  /*16c0*/  @!P4 IMAD.MOV R14, RZ, RZ, -R14 ;  /* 0x000000ffff0ec224 */ /* 0x000fe200078e0a0e */
[C---:B------:R-:W-:Y:S01]  /*16d0*/  ISETP.GT.U32.AND P4, PT, R3.reuse, R18, PT ;  /* 0x000000120300720c */ /* 0x040fe20003f84070 */
[----:B------:R-:W-:Y:S01]  /*16e0*/  @!P6 IMAD.IADD R16, R16, 0x1, -R3 ;  /* 0x000000011010e824 */ /* 0x000fe200078e0a03 */
[----:B------:R-:W-:Y:S01]  /*16f0*/  ISETP.GT.U32.AND P6, PT, R3, R19, PT ;  /* 0x000000130300720c */ /* 0x000fe20003fc4070 */
[----:B------:R-:W-:Y:S01]  /*1700*/  IMAD.HI.U32 R20, R6, R22, RZ ;  /* 0x0000001606147227 */ /* 0x000fe200078e00ff */
[----:B------:R-:W-:-:S02]  /*1710*/  LOP3.LUT R53, R5, 0x34, RZ, 0xfc, !PT ;  /* 0x0000003405357812 */ /* 0x000fc400078efcff */
[----:B------:R-:W-:Y:S01]  /*1720*/  LOP3.LUT R55, R5, 0x30, RZ, 0xfc, !PT ;  /* 0x0000003005377812 */ /* 0x000fe200078efcff */
[--C-:B------:R-:W-:Y:S01]  /*1730*/  @!P2 IMAD.IADD R17, R17, 0x1, -R3.reuse ;  /* 0x000000011111a824 */ /* 0x100fe200078e0a03 */
[----:B------:R-:W-:Y:S01]  /*1740*/  ISETP.GE.AND P2, PT, R25, RZ, PT ;  /* 0x000000ff1900720c */ /* 0x000fe20003f46270 */
[----:B------:R-:W-:Y:S01]  /*1750*/  @!P0 IMAD.IADD R15, R15, 0x1, -R3 ;  /* 0x000000010f0f8824 */ /* 0x000fe200078e0a03 */
[----:B------:R-:W-:Y:S01]  /*1760*/  ISETP.GE.AND P0, PT, R23, RZ, PT ;  /* 0x000000ff1700720c */ /* 0x000fe20003f06270 */
[----:B------:R-:W-:Y:S01]  /*1770*/  @!P5 IMAD.MOV R11, RZ, RZ, -R11 ;  /* 0x000000ffff0bd224 */ /* 0x000fe200078e0a0b */
[----:B------:R-:W-:Y:S01]  /*1780*/  IABS R23, R28 ;  /* 0x0000001c00177213 */ /* 0x000fe20000000000 */
[--C-:B------:R-:W-:Y:S01]  /*1790*/  @!P4 IMAD.IADD R18, R18, 0x1, -R3.reuse ;  /* 0x000000011212c824 */ /* 0x100fe200078e0a03 */
[----:B------:R-:W-:Y:S01]  /*17a0*/  ISETP.GT.U32.AND P4, PT, R3, R17, PT ;  /* 0x000000110300720c */ /* 0x000fe20003f84070 */
[----:B------:R-:W-:Y:S01]  /*17b0*/  @!P6 IMAD.IADD R19, R19, 0x1, -R3 ;  /* 0x000000011313e824 */ /* 0x000fe200078e0a03 */
[C---:B------:R-:W-:Y:S01]  /*17c0*/  ISETP.GT.U32.AND P5, PT, R3.reuse, R15, PT ;  /* 0x0000000f0300720c */ /* 0x040fe20003fa4070 */
[----:B------:R-:W-:Y:S01]  /*17d0*/  IMAD.MOV R20, RZ, RZ, -R20 ;  /* 0x000000ffff147224 */ /* 0x000fe200078e0a14 */
[----:B------:R-:W-:Y:S01]  /*17e0*/  ISETP.GT.U32.AND P6, PT, R3, R18, PT ;  /* 0x000000120300720c */ /* 0x000fe20003fc4070 */
[----:B------:R-:W-:Y:S01]  /*17f0*/  IMAD.HI.U32 R21, R6, R23, RZ ;  /* 0x0000001706157227 */ /* 0x000fe200078e00ff */
[----:B------:R-:W-:-:S02]  /*1800*/  IABS R25, R30 ;  /* 0x0000001e00197213 */ /* 0x000fc40000000000 */
[----:B------:R-:W-:Y:S01]  /*1810*/  LOP3.LUT R54, R5, 0x32, RZ, 0xfc, !PT ;  /* 0x0000003205367812 */ /* 0x000fe200078efcff */
[----:B------:R-:W-:Y:S01]  /*1820*/  IMAD R20, R3, R20, R22 ;  /* 0x0000001403147224 */ /* 0x000fe200078e0216 */
[C---:B------:R-:W-:Y:S01]  /*1830*/  LOP3.LUT R56, R5.reuse, 0x2e, RZ, 0xfc, !PT ;  /* 0x0000002e05387812 */ /* 0x040fe200078efcff */
[----:B------:R-:W-:Y:S01]  /*1840*/  IMAD.MOV R22, RZ, RZ, -R21 ;  /* 0x000000ffff167224 */ /* 0x000fe200078e0a15 */
[----:B------:R-:W-:Y:S01]  /*1850*/  LOP3.LUT R57, R5, 0x2c, RZ, 0xfc, !PT ;  /* 0x0000002c05397812 */ /* 0x000fe200078efcff */
[----:B------:R-:W-:Y:S01]  /*1860*/  @!P4 IMAD.IADD R17, R17, 0x1, -R3 ;  /* 0x000000011111c824 */ /* 0x000fe200078e0a03 */
[C---:B------:R-:W-:Y:S01]  /*1870*/  ISETP.GT.U32.AND P4, PT, R3.reuse, R20, PT ;  /* 0x000000140300720c */ /* 0x040fe20003f84070 */
[----:B------:R-:W-:Y:S01]  /*1880*/  IMAD R21, R3, R22, R23 ;  /* 0x0000001603157224 */ /* 0x000fe200078e0217 */
[----:B------:R-:W-:Y:S01]  /*1890*/  LOP3.LUT R59, R5, 0x24, RZ, 0xfc, !PT ;  /* 0x00000024053b7812 */ /* 0x000fe200078efcff */
[--C-:B------:R-:W-:Y:S01]  /*18a0*/  @!P5 IMAD.IADD R15, R15, 0x1, -R3.reuse ;  /* 0x000000010f0fd824 */ /* 0x100fe200078e0a03 */
[----:B------:R-:W-:Y:S01]  /*18b0*/  ISETP.GE.AND P5, PT, R24, RZ, PT ;  /* 0x000000ff1800720c */ /* 0x000fe20003fa6270 */
[----:B------:R-:W-:Y:S01]  /*18c0*/  @!P6 IMAD.IADD R18, R18, 0x1, -R3 ;  /* 0x000000011212e824 */ /* 0x000fe200078e0a03 */
[C---:B------:R-:W-:Y:S01]  /*18d0*/  ISETP.GT.U32.AND P6, PT, R3.reuse, R21, PT ;  /* 0x000000150300720c */ /* 0x040fe20003fc4070 */
[----:B------:R-:W-:Y:S01]  /*18e0*/  @!P3 IMAD.MOV R15, RZ, RZ, -R15 ;  /* 0x000000ffff0fb224 */ /* 0x000fe200078e0a0f */
[----:B------:R-:W-:Y:S01]  /*18f0*/  ISETP.GT.U32.AND P3, PT, R3, R19, PT ;  /* 0x000000130300720c */ /* 0x000fe20003f64070 */
[----:B------:R-:W-:Y:S01]  /*1900*/  IMAD.HI.U32 R23, R6, R25, RZ ;  /* 0x0000001906177227 */ /* 0x000fe200078e00ff */
[----:B------:R-:W-:-:S02]  /*1910*/  IABS R24, R29 ;  /* 0x0000001d00187213 */ /* 0x000fc40000000000 */
[C---:B------:R-:W-:Y:S01]  /*1920*/  LOP3.LUT R61, R5.reuse, 0x22, RZ, 0xfc, !PT ;  /* 0x00000022053d7812 */ /* 0x040fe200078efcff */
[--C-:B------:R-:W-:Y:S01]  /*1930*/  @!P4 IMAD.IADD R20, R20, 0x1, -R3.reuse ;  /* 0x000000011414c824 */ /* 0x100fe200078e0a03 */
[----:B------:R-:W-:Y:S01]  /*1940*/  ISETP.GE.AND P4, PT, R28, RZ, PT ;  /* 0x000000ff1c00720c */ /* 0x000fe20003f86270 */
[----:B------:R-:W-:Y:S01]  /*1950*/  IMAD.HI.U32 R22, R6, R24, RZ ;  /* 0x0000001806167227 */ /* 0x000fe200078e00ff */
[C---:B------:R-:W-:Y:S02]  /*1960*/  LOP3.LUT R28, R5.reuse, 0x5a, RZ, 0xfc, !PT ;  /* 0x0000005a051c7812 */ /* 0x040fe400078efcff */
[----:B------:R-:W-:Y:S01]  /*1970*/  LOP3.LUT R63, R5, 0x20, RZ, 0xfc, !PT ;  /* 0x00000020053f7812 */ /* 0x000fe200078efcff */
[--C-:B------:R-:W-:Y:S01]  /*1980*/  @!P6 IMAD.IADD R21, R21, 0x1, -R3.reuse ;  /* 0x000000011515e824 */ /* 0x100fe200078e0a03 */
[----:B------:R-:W-:Y:S01]  /*1990*/  ISETP.GT.U32.AND P6, PT, R3, R20, PT ;  /* 0x000000140300720c */ /* 0x000fe20003fc4070 */
[----:B------:R-:W-:Y:S01]  /*19a0*/  IMAD.MOV R22, RZ, RZ, -R22 ;  /* 0x000000ffff167224 */ /* 0x000fe200078e0a16 */
[----:B------:R-:W-:Y:S01]  /*19b0*/  IABS R60, R61 ;  /* 0x0000003d003c7213 */ /* 0x000fe20000000000 */
[----:B------:R-:W-:Y:S01]  /*19c0*/  @!P3 IMAD.IADD R19, R19, 0x1, -R3 ;  /* 0x000000011313b824 */ /* 0x000fe200078e0a03 */
[----:B------:R-:W-:Y:S01]  /*19d0*/  ISETP.GE.AND P3, PT, R26, RZ, PT ;  /* 0x000000ff1a00720c */ /* 0x000fe20003f66270 */
[----:B------:R-:W-:Y:S01]  /*19e0*/  IMAD R22, R3, R22, R24 ;  /* 0x0000001603167224 */ /* 0x000fe200078e0218 */
[----:B------:R-:W-:Y:S01]  /*19f0*/  IABS R62, R63 ;  /* 0x0000003f003e7213 */ /* 0x000fe20000000000 */
[----:B------:R-:W-:Y:S01]  /*1a00*/  IMAD.MOV R26, RZ, RZ, -R23 ;  /* 0x000000ffff1a7224 */ /* 0x000fe200078e0a17 */
[----:B------:R-:W-:Y:S01]  /*1a10*/  LOP3.LUT R65, R5, 0x1e, RZ, 0xfc, !PT ;  /* 0x0000001e05417812 */ /* 0x000fe200078efcff */
[----:B------:R-:W-:Y:S01]  /*1a20*/  @!P0 IMAD.MOV R17, RZ, RZ, -R17 ;  /* 0x000000ffff118224 */ /* 0x000fe200078e0a11 */
[C---:B------:R-:W-:Y:S01]  /*1a30*/  ISETP.GT.U32.AND P0, PT, R3.reuse, R22, PT ;  /* 0x000000160300720c */ /* 0x040fe20003f04070 */
[----:B------:R-:W-:Y:S01]  /*1a40*/  IMAD R23, R3, R26, R25 ;  /* 0x0000001a03177224 */ /* 0x000fe200078e0219 */
[----:B------:R-:W-:Y:S01]  /*1a50*/  LOP3.LUT R25, R5, 0x5c, RZ, 0xfc, !PT ;  /* 0x0000005c05197812 */ /* 0x000fe200078efcff */
[----:B------:R-:W-:Y:S01]  /*1a60*/  @!P6 IMAD.IADD R20, R20, 0x1, -R3 ;  /* 0x000000011414e824 */ /* 0x000fe200078e0a03 */
[----:B------:R-:W-:Y:S01]  /*1a70*/  IABS R64, R65 ;  /* 0x0000004100407213 */ /* 0x000fe20000000000 */
[----:B------:R-:W-:Y:S01]  /*1a80*/  @!P1 IMAD.MOV R16, RZ, RZ, -R16 ;  /* 0x000000ffff109224 */ /* 0x000fe200078e0a10 */
[C---:B------:R-:W-:Y:S01]  /*1a90*/  ISETP.GT.U32.AND P6, PT, R3.reuse, R23, PT ;  /* 0x000000170300720c */ /* 0x040fe20003fc4070 */
[----:B------:R-:W-:Y:S01]  /*1aa0*/  IMAD.HI.U32 R24, R6, R27, RZ ;  /* 0x0000001b06187227 */ /* 0x000fe200078e00ff */
[----:B------:R-:W-:-:S02]  /*1ab0*/  ISETP.GT.U32.AND P1, PT, R3, R21, PT ;  /* 0x000000150300720c */ /* 0x000fc40003f24070 */
[----:B------:R-:W-:Y:S01]  /*1ac0*/  IABS R26, R25 ;  /* 0x00000019001a7213 */ /* 0x000fe20000000000 */
[----:B------:R-:W-:Y:S01]  /*1ad0*/  IMAD.MOV R24, RZ, RZ, -R24 ;  /* 0x000000ffff187224 */ /* 0x000fe200078e0a18 */
[----:B------:R-:W-:Y:S01]  /*1ae0*/  IABS R90, R5 ;  /* 0x00000005005a7213 */ /* 0x000fe20000000000 */
[----:B------:R-:W-:Y:S01]  /*1af0*/  @!P0 IMAD.IADD R22, R22, 0x1, -R3 ;  /* 0x0000000116168824 */ /* 0x000fe200078e0a03 */
[----:B------:R-:W-:Y:S01]  /*1b00*/  ISETP.GE.AND P0, PT, R25, RZ, PT ;  /* 0x000000ff1900720c */ /* 0x000fe20003f06270 */
[----:B------:R-:W-:Y:S01]  /*1b10*/  IMAD R24, R3, R24, R27 ;  /* 0x0000001803187224 */ /* 0x000fe200078e021b */
[C---:B------:R-:W-:Y:S01]  /*1b20*/  LOP3.LUT R69, R5.reuse, 0x2, RZ, 0xfc, !PT ;  /* 0x0000000205457812 */ /* 0x040fe200078efcff */
[----:B------:R-:W-:Y:S01]  /*1b30*/  IMAD.HI.U32 R25, R6, R26, RZ ;  /* 0x0000001a06197227 */ /* 0x000fe200078e00ff */
[----:B------:R-:W-:Y:S02]  /*1b40*/  LOP3.LUT R67, R5, 0x4, RZ, 0xfc, !PT ;  /* 0x0000000405437812 */ /* 0x000fe400078efcff */
[----:B------:R-:W-:Y:S01]  /*1b50*/  SHF.R.S32.HI R12, RZ, 0x6, R12 ;  /* 0x00000006ff0c7819 */ /* 0x000fe2000001140c */
[--C-:B------:R-:W-:Y:S01]  /*1b60*/  @!P6 IMAD.IADD R23, R23, 0x1, -R3.reuse ;  /* 0x000000011717e824 */ /* 0x100fe200078e0a03 */
[----:B------:R-:W-:Y:S01]  /*1b70*/  ISETP.GT.U32.AND P6, PT, R3, R22, PT ;  /* 0x000000160300720c */ /* 0x000fe20003fc4070 */
[----:B------:R-:W-:Y:S01]  /*1b80*/  @!P1 IMAD.IADD R21, R21, 0x1, -R3 ;  /* 0x0000000115159824 */ /* 0x000fe200078e0a03 */
[----:B------:R-:W-:Y:S01]  /*1b90*/  ISETP.GE.AND P1, PT, R31, RZ, PT ;  /* 0x000000ff1f00720c */ /* 0x000fe20003f26270 */
[----:B------:R-:W-:Y:S01]  /*1ba0*/  IMAD.MOV R25, RZ, RZ, -R25 ;  /* 0x000000ffff197224 */ /* 0x000fe200078e0a19 */
[----:B------:R-:W-:Y:S01]  /*1bb0*/  IABS R31, R36 ;  /* 0x00000024001f7213 */ /* 0x000fe20000000000 */
[----:B------:R-:W-:Y:S01]  /*1bc0*/  @!P4 IMAD.MOV R21, RZ, RZ, -R21 ;  /* 0x000000ffff15c224 */ /* 0x000fe200078e0a15 */
[----:B------:R-:W-:Y:S01]  /*1bd0*/  ISETP.GT.U32.AND P4, PT, R3, R24, PT ;  /* 0x000000180300720c */ /* 0x000fe20003f84070 */
[----:B------:R-:W-:Y:S01]  /*1be0*/  @!P5 IMAD.MOV R18, RZ, RZ, -R18 ;  /* 0x000000ffff12d224 */ /* 0x000fe200078e0a12 */
[----:B------:R-:W-:Y:S01]  /*1bf0*/  ISETP.GE.AND P5, PT, R29, RZ, PT ;  /* 0x000000ff1d00720c */ /* 0x000fe20003fa6270 */
[C---:B------:R-:W-:Y:S01]  /*1c00*/  IMAD R25, R3.reuse, R25, R26 ;  /* 0x0000001903197224 */ /* 0x040fe200078e021a */
[----:B------:R-:W-:Y:S01]  /*1c10*/  IABS R29, R28 ;  /* 0x0000001c001d7213 */ /* 0x000fe20000000000 */
[----:B------:R-:W-:Y:S01]  /*1c20*/  @!P3 IMAD.MOV R20, RZ, RZ, -R20 ;  /* 0x000000ffff14b224 */ /* 0x000fe200078e0a14 */
[C---:B------:R-:W-:Y:S01]  /*1c30*/  ISETP.GT.U32.AND P3, PT, R3.reuse, R23, PT ;  /* 0x000000170300720c */ /* 0x040fe20003f64070 */
[----:B------:R-:W-:Y:S01]  /*1c40*/  @!P6 IMAD.IADD R22, R22, 0x1, -R3 ;  /* 0x000000011616e824 */ /* 0x000fe200078e0a03 */
[----:B------:R-:W-:Y:S01]  /*1c50*/  ISETP.GT.U32.AND P6, PT, R3, R25, PT ;  /* 0x000000190300720c */ /* 0x000fe20003fc4070 */
[----:B------:R-:W-:Y:S01]  /*1c60*/  @!P2 IMAD.MOV R19, RZ, RZ, -R19 ;  /* 0x000000ffff13a224 */ /* 0x000fe200078e0a13 */
[----:B------:R-:W-:Y:S01]  /*1c70*/  ISETP.GE.AND P2, PT, R30, RZ, PT ;  /* 0x000000ff1e00720c */ /* 0x000fe20003f46270 */
[----:B------:R-:W-:Y:S01]  /*1c80*/  IMAD.HI.U32 R26, R6, R29, RZ ;  /* 0x0000001d061a7227 */ /* 0x000fe200078e00ff */
[----:B------:R-:W-:-:S02]  /*1c90*/  IABS R30, R32 ;  /* 0x00000020001e7213 */ /* 0x000fc40000000000 */
[----:B------:R-:W-:Y:S01]  /*1ca0*/  IABS R88, R67 ;  /* 0x0000004300587213 */ /* 0x000fe20000000000 */
[----:B------:R-:W-:Y:S01]  /*1cb0*/  @!P4 IMAD.IADD R24, R24, 0x1, -R3 ;  /* 0x000000011818c824 */ /* 0x000fe200078e0a03 */
[----:B------:R-:W-:Y:S01]  /*1cc0*/  ISETP.GE.AND P4, PT, R32, RZ, PT ;  /* 0x000000ff2000720c */ /* 0x000fe20003f86270 */
[----:B------:R-:W-:Y:S02]  /*1cd0*/  @!P5 IMAD.MOV R22, RZ, RZ, -R22 ;  /* 0x000000ffff16d224 */ /* 0x000fe400078e0a16 */
[----:B------:R-:W-:Y:S01]  /*1ce0*/  IMAD.HI.U32 R27, R6, R30, RZ ;  /* 0x0000001e061b7227 */ /* 0x000fe200078e00ff */
[----:B------:R-:W-:-:S03]  /*1cf0*/  ISETP.GT.U32.AND P5, PT, R3, R24, PT ;  /* 0x000000180300720c */ /* 0x000fc60003fa4070 */
[----:B------:R-:W-:Y:S02]  /*1d00*/  IMAD.MOV R26, RZ, RZ, -R26 ;  /* 0x000000ffff1a7224 */ /* 0x000fe400078e0a1a */
[--C-:B------:R-:W-:Y:S02]  /*1d10*/  @!P6 IMAD.IADD R25, R25, 0x1, -R3.reuse ;  /* 0x000000011919e824 */ /* 0x100fe400078e0a03 */
[----:B------:R-:W-:Y:S01]  /*1d20*/  @!P3 IMAD.IADD R23, R23, 0x1, -R3 ;  /* 0x000000011717b824 */ /* 0x000fe200078e0a03 */
[----:B------:R-:W-:Y:S01]  /*1d30*/  ISETP.GE.AND P3, PT, R28, RZ, PT ;  /* 0x000000ff1c00720c */ /* 0x000fe20003f66270 */
[----:B------:R-:W-:Y:S01]  /*1d40*/  IMAD.MOV R27, RZ, RZ, -R27 ;  /* 0x000000ffff1b7224 */ /* 0x000fe200078e0a1b */
[C---:B------:R-:W-:Y:S01]  /*1d50*/  ISETP.GT.U32.AND P6, PT, R3.reuse, R25, PT ;  /* 0x000000190300720c */ /* 0x040fe20003fc4070 */
[----:B------:R-:W-:Y:S02]  /*1d60*/  IMAD R26, R3, R26, R29 ;  /* 0x0000001a031a7224 */ /* 0x000fe400078e021d */
[----:B------:R-:W-:-:S04]  /*1d70*/  IMAD.HI.U32 R28, R6, R31, RZ ;  /* 0x0000001f061c7227 */ /* 0x000fc800078e00ff */
[C---:B------:R-:W-:Y:S02]  /*1d80*/  IMAD R27, R3.reuse, R27, R30 ;  /* 0x0000001b031b7224 */ /* 0x040fe400078e021e */
[----:B------:R-:W-:Y:S01]  /*1d90*/  @!P2 IMAD.MOV R23, RZ, RZ, -R23 ;  /* 0x000000ffff17a224 */ /* 0x000fe200078e0a17 */
[C---:B------:R-:W-:Y:S01]  /*1da0*/  ISETP.GT.U32.AND P2, PT, R3.reuse, R26, PT ;  /* 0x0000001a0300720c */ /* 0x040fe20003f44070 */
[----:B------:R-:W-:Y:S02]  /*1db0*/  IMAD.MOV R28, RZ, RZ, -R28 ;  /* 0x000000ffff1c7224 */ /* 0x000fe400078e0a1c */
[----:B------:R-:W-:Y:S01]  /*1dc0*/  @!P5 IMAD.IADD R24, R24, 0x1, -R3 ;  /* 0x000000011818d824 */ /* 0x000fe200078e0a03 */
[C---:B------:R-:W-:Y:S01]  /*1dd0*/  ISETP.GT.U32.AND P5, PT, R3.reuse, R27, PT ;  /* 0x0000001b0300720c */ /* 0x040fe20003fa4070 */
[----:B------:R-:W-:Y:S01]  /*1de0*/  IMAD R28, R3, R28, R31 ;  /* 0x0000001c031c7224 */ /* 0x000fe200078e021f */
[----:B------:R-:W-:Y:S01]  /*1df0*/  IABS R31, R37 ;  /* 0x00000025001f7213 */ /* 0x000fe20000000000 */
[----:B------:R-:W-:-:S02]  /*1e00*/  @!P6 IMAD.IADD R25, R25, 0x1, -R3 ;  /* 0x000000011919e824 */ /* 0x000fc400078e0a03 */
[----:B------:R-:W-:Y:S01]  /*1e10*/  IMAD.HI.U32 R30, R6, R33, RZ ;  /* 0x00000021061e7227 */ /* 0x000fe200078e00ff */
[----:B------:R-:W-:-:S03]  /*1e20*/  ISETP.GT.U32.AND P6, PT, R3, R28, PT ;  /* 0x0000001c0300720c */ /* 0x000fc60003fc4070 */
[----:B------:R-:W-:Y:S01]  /*1e30*/  @!P2 IMAD.IADD R26, R26, 0x1, -R3 ;  /* 0x000000011a1aa824 */ /* 0x000fe200078e0a03 */
[----:B------:R-:W-:Y:S01]  /*1e40*/  ISETP.GE.AND P2, PT, R36, RZ, PT ;  /* 0x000000ff2400720c */ /* 0x000fe20003f46270 */
[----:B------:R-:W-:Y:S01]  /*1e50*/  IMAD.HI.U32 R29, R6, R31, RZ ;  /* 0x0000001f061d7227 */ /* 0x000fe200078e00ff */
[----:B------:R-:W-:-:S03]  /*1e60*/  LOP3.LUT R36, R5, 0x4c, RZ, 0xfc, !PT ;  /* 0x0000004c05247812 */ /* 0x000fc600078efcff */
[----:B------:R-:W-:Y:S01]  /*1e70*/  @!P5 IMAD.IADD R27, R27, 0x1, -R3 ;  /* 0x000000011b1bd824 */ /* 0x000fe200078e0a03 */
[C---:B------:R-:W-:Y:S01]  /*1e80*/  ISETP.GT.U32.AND P5, PT, R3.reuse, R26, PT ;  /* 0x0000001a0300720c */ /* 0x040fe20003fa4070 */
[----:B------:R-:W-:Y:S02]  /*1e90*/  IMAD.MOV R32, RZ, RZ, -R29 ;  /* 0x000000ffff207224 */ /* 0x000fe400078e0a1d */
[----:B------:R-:W-:Y:S01]  /*1ea0*/  @!P6 IMAD.IADD R28, R28, 0x1, -R3 ;  /* 0x000000011c1ce824 */ /* 0x000fe200078e0a03 */
[C---:B------:R-:W-:Y:S01]  /*1eb0*/  ISETP.GT.U32.AND P6, PT, R3.reuse, R27, PT ;  /* 0x0000001b0300720c */ /* 0x040fe20003fc4070 */
[----:B------:R-:W-:Y:S02]  /*1ec0*/  IMAD R29, R3, R32, R31 ;  /* 0x00000020031d7224 */ /* 0x000fe400078e021f */
[----:B------:R-:W-:Y:S02]  /*1ed0*/  IMAD.MOV R30, RZ, RZ, -R30 ;  /* 0x000000ffff1e7224 */ /* 0x000fe400078e0a1e */
[----:B------:R-:W-:-:S04]  /*1ee0*/  IMAD.HI.U32 R32, R6, R35, RZ ;  /* 0x0000002306207227 */ /* 0x000fc800078e00ff */
[----:B------:R-:W-:Y:S01]  /*1ef0*/  @!P5 IMAD.IADD R26, R26, 0x1, -R3 ;  /* 0x000000011a1ad824 */ /* 0x000fe200078e0a03 */
[C---:B------:R-:W-:Y:S01]  /*1f00*/  ISETP.GT.U32.AND P5, PT, R3.reuse, R29, PT ;  /* 0x0000001d0300720c */ /* 0x040fe20003fa4070 */
[----:B------:R-:W-:Y:S01]  /*1f10*/  IMAD R30, R3, R30, R33 ;  /* 0x0000001e031e7224 */ /* 0x000fe200078e0221 */
[----:B------:R-:W-:Y:S01]  /*1f20*/  IABS R33, R36 ;  /* 0x0000002400217213 */ /* 0x000fe20000000000 */
[----:B------:R-:W-:Y:S02]  /*1f30*/  @!P6 IMAD.IADD R27, R27, 0x1, -R3 ;  /* 0x000000011b1be824 */ /* 0x000fe400078e0a03 */
[----:B------:R-:W-:Y:S01]  /*1f40*/  IMAD.MOV R32, RZ, RZ, -R32 ;  /* 0x000000ffff207224 */ /* 0x000fe200078e0a20 */
[----:B------:R-:W-:Y:S01]  /*1f50*/  ISETP.GT.U32.AND P6, PT, R3, R30, PT ;  /* 0x0000001e0300720c */ /* 0x000fe20003fc4070 */
[----:B------:R-:W-:-:S04]  /*1f60*/  IMAD.HI.U32 R31, R6, R34, RZ ;  /* 0x00000022061f7227 */ /* 0x000fc800078e00ff */
[----:B------:R-:W-:Y:S02]  /*1f70*/  IMAD R32, R3, R32, R35 ;  /* 0x0000002003207224 */ /* 0x000fe400078e0223 */
[----:B------:R-:W-:Y:S02]  /*1f80*/  @!P5 IMAD.IADD R29, R29, 0x1, -R3 ;  /* 0x000000011d1dd824 */ /* 0x000fe400078e0a03 */
[----:B------:R-:W-:Y:S02]  /*1f90*/  @!P3 IMAD.MOV R26, RZ, RZ, -R26 ;  /* 0x000000ffff1ab224 */ /* 0x000fe400078e0a1a */
[----:B------:R-:W-:Y:S01]  /*1fa0*/  @!P4 IMAD.MOV R27, RZ, RZ, -R27 ;  /* 0x000000ffff1bc224 */ /* 0x000fe200078e0a1b */
[C---:B------:R-:W-:Y:S01]  /*1fb0*/  ISETP.GT.U32.AND P3, PT, R3.reuse, R29, PT ;  /* 0x0000001d0300720c */ /* 0x040fe20003f64070 */
[----:B------:R-:W-:Y:S01]  /*1fc0*/  IMAD.MOV R31, RZ, RZ, -R31 ;  /* 0x000000ffff1f7224 */ /* 0x000fe200078e0a1f */
[----:B------:R-:W-:Y:S01]  /*1fd0*/  ISETP.GT.U32.AND P4, PT, R3, R32, PT ;  /* 0x000000200300720c */ /* 0x000fe20003f84070 */
[----:B------:R-:W-:Y:S01]  /*1fe0*/  @!P0 IMAD.MOV R25, RZ, RZ, -R25 ;  /* 0x000000ffff198224 */ /* 0x000fe200078e0a19 */
[----:B------:R-:W-:Y:S01]  /*1ff0*/  ISETP.GE.AND P0, PT, R37, RZ, PT ;  /* 0x000000ff2500720c */ /* 0x000fe20003f06270 */
[----:B------:R-:W-:Y:S01]  /*2000*/  @!P6 IMAD.IADD R30, R30, 0x1, -R3 ;  /* 0x000000011e1ee824 */ /* 0x000fe200078e0a03 */
[----:B------:R-:W-:Y:S01]  /*2010*/  LOP3.LUT R37, R5, 0x4a, RZ, 0xfc, !PT ;  /* 0x0000004a05257812 */ /* 0x000fe200078efcff */
[----:B------:R-:W-:-:S02]  /*2020*/  IMAD R31, R3, R31, R34 ;  /* 0x0000001f031f7224 */ /* 0x000fc400078e0222 */
[----:B------:R-:W-:Y:S01]  /*2030*/  IMAD.MOV.U32 R34, RZ, RZ, R33 ;  /* 0x000000ffff227224 */ /* 0x000fe200078e0021 */
[C---:B------:R-:W-:Y:S01]  /*2040*/  ISETP.GT.U32.AND P6, PT, R3.reuse, R30, PT ;  /* 0x0000001e0300720c */ /* 0x040fe20003fc4070 */
[----:B------:R-:W-:Y:S01]  /*2050*/  @!P1 IMAD.MOV R24, RZ, RZ, -R24 ;  /* 0x000000ffff189224 */ /* 0x000fe200078e0a18 */
[C---:B------:R-:W-:Y:S01]  /*2060*/  ISETP.GT.U32.AND P5, PT, R3.reuse, R31, PT ;  /* 0x0000001f0300720c */ /* 0x040fe20003fa4070 */
[----:B------:R-:W-:Y:S01]  /*2070*/  IMAD.HI.U32 R33, R6, R34, RZ ;  /* 0x0000002206217227 */ /* 0x000fe200078e00ff */
[----:B------:R-:W-:Y:S02]  /*2080*/  IABS R35, R37 ;  /* 0x0000002500237213 */ /* 0x000fe40000000000 */
[----:B------:R-:W-:Y:S01]  /*2090*/  ISETP.GT.U32.AND P1, PT, R3, R28, PT ;  /* 0x0000001c0300720c */ /* 0x000fe20003f24070 */
[----:B------:R-:W-:Y:S02]  /*20a0*/  IMAD.MOV R33, RZ, RZ, -R33 ;  /* 0x000000ffff217224 */ /* 0x000fe400078e0a21 */
[--C-:B------:R-:W-:Y:S01]  /*20b0*/  @!P3 IMAD.IADD R29, R29, 0x1, -R3.reuse ;  /* 0x000000011d1db824 */ /* 0x100fe200078e0a03 */
[----:B------:R-:W-:Y:S01]  /*20c0*/  ISETP.GE.AND P3, PT, R40, RZ, PT ;  /* 0x000000ff2800720c */ /* 0x000fe20003f66270 */
[----:B------:R-:W-:Y:S01]  /*20d0*/  @!P4 IMAD.IADD R32, R32, 0x1, -R3 ;  /* 0x000000012020c824 */ /* 0x000fe200078e0a03 */
[----:B------:R-:W-:Y:S01]  /*20e0*/  ISETP.GE.AND P4, PT, R36, RZ, PT ;  /* 0x000000ff2400720c */ /* 0x000fe20003f86270 */
[----:B------:R-:W-:Y:S01]  /*20f0*/  IMAD R33, R3, R33, R34 ;  /* 0x0000002103217224 */ /* 0x000fe200078e0222 */
[----:B------:R-:W-:Y:S01]  /*2100*/  LOP3.LUT R36, R5, 0x46, RZ, 0xfc, !PT ;  /* 0x0000004605247812 */ /* 0x000fe200078efcff */
[----:B------:R-:W-:Y:S01]  /*2110*/  @!P0 IMAD.MOV R29, RZ, RZ, -R29 ;  /* 0x000000ffff1d8224 */ /* 0x000fe200078e0a1d */
[----:B------:R-:W-:Y:S01]  /*2120*/  ISETP.GT.U32.AND P0, PT, R3, R32, PT ;  /* 0x000000200300720c */ /* 0x000fe20003f04070 */
[----:B------:R-:W-:Y:S01]  /*2130*/  IMAD.HI.U32 R34, R6, R35, RZ ;  /* 0x0000002306227227 */ /* 0x000fe200078e00ff */
[----:B------:R-:W-:-:S03]  /*2140*/  IABS R40, R36 ;  /* 0x0000002400287213 */ /* 0x000fc60000000000 */
[--C-:B------:R-:W-:Y:S01]  /*2150*/  @!P6 IMAD.IADD R30, R30, 0x1, -R3.reuse ;  /* 0x000000011e1ee824 */ /* 0x100fe200078e0a03 */
[----:B------:R-:W-:Y:S01]  /*2160*/  ISETP.GT.U32.AND P6, PT, R3, R33, PT ;  /* 0x000000210300720c */ /* 0x000fe20003fc4070 */
[----:B------:R-:W-:Y:S02]  /*2170*/  IMAD.MOV R34, RZ, RZ, -R34 ;  /* 0x000000ffff227224 */ /* 0x000fe400078e0a22 */
[----:B------:R-:W-:Y:S02]  /*2180*/  @!P5 IMAD.IADD R31, R31, 0x1, -R3 ;  /* 0x000000011f1fd824 */ /* 0x000fe400078e0a03 */
[----:B------:R-:W-:Y:S01]  /*2190*/  IMAD R34, R3, R34, R35 ;  /* 0x0000002203227224 */ /* 0x000fe200078e0223 */
[----:B------:R-:W-:Y:S01]  /*21a0*/  LOP3.LUT R35, R5, 0x48, RZ, 0xfc, !PT ;  /* 0x0000004805237812 */ /* 0x000fe200078efcff */
[--C-:B------:R-:W-:Y:S01]  /*21b0*/  @!P0 IMAD.IADD R32, R32, 0x1, -R3.reuse ;  /* 0x0000000120208824 */ /* 0x100fe200078e0a03 */
[C---:B------:R-:W-:Y:S01]  /*21c0*/  ISETP.GT.U32.AND P5, PT, R3.reuse, R31, PT ;  /* 0x0000001f0300720c */ /* 0x040fe20003fa4070 */
[--C-:B------:R-:W-:Y:S01]  /*21d0*/  @!P1 IMAD.IADD R28, R28, 0x1, -R3.reuse ;  /* 0x000000011c1c9824 */ /* 0x100fe200078e0a03 */
[----:B------:R-:W-:Y:S01]  /*21e0*/  ISETP.GT.U32.AND P0, PT, R3, R34, PT ;  /* 0x000000220300720c */ /* 0x000fe20003f04070 */
[----:B------:R-:W-:Y:S01]  /*21f0*/  @!P3 IMAD.MOV R32, RZ, RZ, -R32 ;  /* 0x000000ffff20b224 */ /* 0x000fe200078e0a20 */
[----:B------:R-:W-:Y:S01]  /*2200*/  ISETP.GE.AND P1, PT, R38, RZ, PT ;  /* 0x000000ff2600720c */ /* 0x000fe20003f26270 */
[----:B------:R-:W-:Y:S01]  /*2210*/  @!P6 IMAD.IADD R33, R33, 0x1, -R3 ;  /* 0x000000012121e824 */ /* 0x000fe200078e0a03 */
[----:B------:R-:W-:Y:S01]  /*2220*/  LOP3.LUT R38, R5, 0x42, RZ, 0xfc, !PT ;  /* 0x0000004205267812 */ /* 0x000fe200078efcff */
[----:B------:R-:W-:Y:S01]  /*2230*/  @!P2 IMAD.MOV R28, RZ, RZ, -R28 ;  /* 0x000000ffff1ca224 */ /* 0x000fe200078e0a1c */
[----:B------:R-:W-:-:S02]  /*2240*/  ISETP.GE.AND P2, PT, R39, RZ, PT ;  /* 0x000000ff2700720c */ /* 0x000fc40003f46270 */
[----:B------:R-:W-:Y:S02]  /*2250*/  ISETP.GT.U32.AND P6, PT, R3, R33, PT ;  /* 0x000000210300720c */ /* 0x000fe40003fc4070 */
[----:B------:R-:W-:Y:S01]  /*2260*/  IABS R39, R35 ;  /* 0x0000002300277213 */ /* 0x000fe20000000000 */
[--C-:B------:R-:W-:Y:S01]  /*2270*/  @!P5 IMAD.IADD R31, R31, 0x1, -R3.reuse ;  /* 0x000000011f1fd824 */ /* 0x100fe200078e0a03 */
[----:B------:R-:W-:Y:S01]  /*2280*/  ISETP.GE.AND P5, PT, R37, RZ, PT ;  /* 0x000000ff2500720c */ /* 0x000fe20003fa6270 */
[----:B------:R-:W-:Y:S01]  /*2290*/  @!P0 IMAD.IADD R34, R34, 0x1, -R3 ;  /* 0x0000000122228824 */ /* 0x000fe200078e0a03 */
[----:B------:R-:W-:Y:S01]  /*22a0*/  LOP3.LUT R37, R5, 0x44, RZ, 0xfc, !PT ;  /* 0x0000004405257812 */ /* 0x000fe200078efcff */
[----:B------:R-:W-:Y:S01]  /*22b0*/  @!P1 IMAD.MOV R30, RZ, RZ, -R30 ;  /* 0x000000ffff1e9224 */ /* 0x000fe200078e0a1e */
[----:B------:R-:W-:Y:S01]  /*22c0*/  ISETP.GE.AND P1, PT, R35, RZ, PT ;  /* 0x000000ff2300720c */ /* 0x000fe20003f26270 */
[----:B------:R-:W-:Y:S01]  /*22d0*/  IMAD.HI.U32 R35, R6, R39, RZ ;  /* 0x0000002706237227 */ /* 0x000fe200078e00ff */
[----:B------:R-:W-:-:S02]  /*22e0*/  IABS R41, R37 ;  /* 0x0000002500297213 */ /* 0x000fc40000000000 */
[----:B------:R-:W-:Y:S01]  /*22f0*/  ISETP.GT.U32.AND P0, PT, R3, R34, PT ;  /* 0x000000220300720c */ /* 0x000fe20003f04070 */
[----:B------:R-:W-:Y:S01]  /*2300*/  @!P6 IMAD.IADD R33, R33, 0x1, -R3 ;  /* 0x000000012121e824 */ /* 0x000fe200078e0a03 */
[----:B------:R-:W-:Y:S01]  /*2310*/  ISETP.GE.AND P3, PT, R37, RZ, PT ;  /* 0x000000ff2500720c */ /* 0x000fe20003f66270 */
[----:B------:R-:W-:Y:S01]  /*2320*/  IMAD.HI.U32 R37, R6, R41, RZ ;  /* 0x0000002906257227 */ /* 0x000fe200078e00ff */
[----:B------:R-:W-:Y:S02]  /*2330*/  ISETP.GE.AND P6, PT, R38, RZ, PT ;  /* 0x000000ff2600720c */ /* 0x000fe40003fc6270 */
[----:B------:R-:W-:Y:S01]  /*2340*/  IABS R43, R38 ;  /* 0x00000026002b7213 */ /* 0x000fe20000000000 */
[----:B------:R-:W-:Y:S02]  /*2350*/  IMAD.MOV R38, RZ, RZ, -R35 ;  /* 0x000000ffff267224 */ /* 0x000fe400078e0a23 */
[----:B------:R-:W-:Y:S02]  /*2360*/  IMAD.MOV R42, RZ, RZ, -R37 ;  /* 0x000000ffff2a7224 */ /* 0x000fe400078e0a25 */
[----:B------:R-:W-:-:S02]  /*2370*/  IMAD R35, R3, R38, R39 ;  /* 0x0000002603237224 */ /* 0x000fc400078e0227 */
[----:B------:R-:W-:Y:S02]  /*2380*/  @!P4 IMAD.MOV R33, RZ, RZ, -R33 ;  /* 0x000000ffff21c224 */ /* 0x000fe400078e0a21 */
[----:B------:R-:W-:Y:S01]  /*2390*/  @!P0 IMAD.IADD R34, R34, 0x1, -R3 ;  /* 0x0000000122228824 */ /* 0x000fe200078e0a03 */
[C---:B------:R-:W-:Y:S01]  /*23a0*/  ISETP.GT.U32.AND P4, PT, R3.reuse, R35, PT ;  /* 0x000000230300720c */ /* 0x040fe20003f84070 */
[C---:B------:R-:W-:Y:S01]  /*23b0*/  IMAD R37, R3.reuse, R42, R41 ;  /* 0x0000002a03257224 */ /* 0x040fe200078e0229 */
[----:B------:R-:W-:Y:S01]  /*23c0*/  IABS R41, R46 ;  /* 0x0000002e00297213 */ /* 0x000fe20000000000 */
[----:B------:R-:W-:Y:S01]  /*23d0*/  @!P2 IMAD.MOV R31, RZ, RZ, -R31 ;  /* 0x000000ffff1fa224 */ /* 0x000fe200078e0a1f */
[----:B------:R-:W-:Y:S01]  /*23e0*/  ISETP.GE.AND P2, PT, R36, RZ, PT ;  /* 0x000000ff2400720c */ /* 0x000fe20003f46270 */
[----:B------:R-:W-:Y:S01]  /*23f0*/  @!P5 IMAD.MOV R34, RZ, RZ, -R34 ;  /* 0x000000ffff22d224 */ /* 0x000fe200078e0a22 */
[----:B------:R-:W-:Y:S01]  /*2400*/  ISETP.GT.U32.AND P5, PT, R3, R37, PT ;  /* 0x000000250300720c */ /* 0x000fe20003fa4070 */
[----:B------:R-:W-:-:S04]  /*2410*/  IMAD.HI.U32 R36, R6, R40, RZ ;  /* 0x0000002806247227 */ /* 0x000fc800078e00ff */
[----:B------:R-:W-:Y:S02]  /*2420*/  IMAD.MOV R36, RZ, RZ, -R36 ;  /* 0x000000ffff247224 */ /* 0x000fe400078e0a24 */
[----:B------:R-:W-:-:S04]  /*2430*/  IMAD.HI.U32 R38, R6, R43, RZ ;  /* 0x0000002b06267227 */ /* 0x000fc800078e00ff */
[----:B------:R-:W-:Y:S02]  /*2440*/  IMAD R36, R3, R36, R40 ;  /* 0x0000002403247224 */ /* 0x000fe400078e0228 */
[----:B------:R-:W-:Y:S02]  /*2450*/  IMAD.MOV R38, RZ, RZ, -R38 ;  /* 0x000000ffff267224 */ /* 0x000fe400078e0a26 */
[----:B------:R-:W-:Y:S01]  /*2460*/  @!P4 IMAD.IADD R35, R35, 0x1, -R3 ;  /* 0x000000012323c824 */ /* 0x000fe200078e0a03 */
[C---:B------:R-:W-:Y:S01]  /*2470*/  ISETP.GT.U32.AND P0, PT, R3.reuse, R36, PT ;  /* 0x000000240300720c */ /* 0x040fe20003f04070 */
[----:B------:R-:W-:Y:S01]  /*2480*/  IMAD R38, R3, R38, R43 ;  /* 0x0000002603267224 */ /* 0x000fe200078e022b */
[----:B------:R-:W-:Y:S01]  /*2490*/  IABS R43, R48 ;  /* 0x00000030002b7213 */ /* 0x000fe20000000000 */
[----:B------:R-:W-:Y:S01]  /*24a0*/  @!P5 IMAD.IADD R37, R37, 0x1, -R3 ;  /* 0x000000012525d824 */ /* 0x000fe200078e0a03 */
[----:B------:R-:W-:Y:S01]  /*24b0*/  ISETP.GT.U32.AND P4, PT, R3, R35, PT ;  /* 0x000000230300720c */ /* 0x000fe20003f84070 */
[----:B------:R-:W-:-:S03]  /*24c0*/  IMAD.HI.U32 R39, R6, R41, RZ ;  /* 0x0000002906277227 */ /* 0x000fc600078e00ff */
[----:B------:R-:W-:Y:S01]  /*24d0*/  ISETP.GT.U32.AND P5, PT, R3, R37, PT ;  /* 0x000000250300720c */ /* 0x000fe20003fa4070 */
[----:B------:R-:W-:-:S04]  /*24e0*/  IMAD.HI.U32 R40, R6, R43, RZ ;  /* 0x0000002b06287227 */ /* 0x000fc800078e00ff */
[----:B------:R-:W-:Y:S02]  /*24f0*/  IMAD.MOV R40, RZ, RZ, -R40 ;  /* 0x000000ffff287224 */ /* 0x000fe400078e0a28 */
[--C-:B------:R-:W-:Y:S02]  /*2500*/  @!P0 IMAD.IADD R36, R36, 0x1, -R3.reuse ;  /* 0x0000000124248824 */ /* 0x100fe400078e0a03 */
[----:B------:R-:W-:Y:S01]  /*2510*/  @!P4 IMAD.IADD R35, R35, 0x1, -R3 ;  /* 0x000000012323c824 */ /* 0x000fe200078e0a03 */
[C---:B------:R-:W-:Y:S01]  /*2520*/  ISETP.GT.U32.AND P4, PT, R3.reuse, R38, PT ;  /* 0x000000260300720c */ /* 0x040fe20003f84070 */
[C---:B------:R-:W-:Y:S01]  /*2530*/  IMAD R40, R3.reuse, R40, R43 ;  /* 0x0000002803287224 */ /* 0x040fe200078e022b */
[----:B------:R-:W-:Y:S01]  /*2540*/  ISETP.GT.U32.AND P0, PT, R3, R36, PT ;  /* 0x000000240300720c */ /* 0x000fe20003f04070 */
[----:B------:R-:W-:Y:S02]  /*2550*/  @!P5 IMAD.IADD R37, R37, 0x1, -R3 ;  /* 0x000000012525d824 */ /* 0x000fe400078e0a03 */
[----:B------:R-:W-:Y:S01]  /*2560*/  IMAD.MOV R42, RZ, RZ, -R39 ;  /* 0x000000ffff2a7224 */ /* 0x000fe200078e0a27 */
[----:B------:R-:W-:Y:S01]  /*2570*/  ISETP.GT.U32.AND P5, PT, R3, R40, PT ;  /* 0x000000280300720c */ /* 0x000fe20003fa4070 */
[----:B------:R-:W-:-:S02]  /*2580*/  IMAD.MOV.U32 R43, RZ, RZ, R44 ;  /* 0x000000ffff2b7224 */ /* 0x000fc400078e002c */
[----:B------:R-:W-:Y:S02]  /*2590*/  IMAD R39, R3, R42, R41 ;  /* 0x0000002a03277224 */ /* 0x000fe400078e0229 */
[----:B------:R-:W-:-:S04]  /*25a0*/  IMAD.HI.U32 R41, R6, R43, RZ ;  /* 0x0000002b06297227 */ /* 0x000fc800078e00ff */
[--C-:B------:R-:W-:Y:S01]  /*25b0*/  @!P4 IMAD.IADD R38, R38, 0x1, -R3.reuse ;  /* 0x000000012626c824 */ /* 0x100fe200078e0a03 */
[----:B------:R-:W-:Y:S01]  /*25c0*/  ISETP.GE.AND P4, PT, R46, RZ, PT ;  /* 0x000000ff2e00720c */ /* 0x000fe20003f86270 */
[----:B------:R-:W-:Y:S01]  /*25d0*/  @!P0 IMAD.IADD R36, R36, 0x1, -R3 ;  /* 0x0000000124248824 */ /* 0x000fe200078e0a03 */
[----:B------:R-:W-:Y:S01]  /*25e0*/  IABS R46, R51 ;  /* 0x00000033002e7213 */ /* 0x000fe20000000000 */
[----:B------:R-:W-:Y:S01]  /*25f0*/  @!P1 IMAD.MOV R35, RZ, RZ, -R35 ;  /* 0x000000ffff239224 */ /* 0x000fe200078e0a23 */
[C---:B------:R-:W-:Y:S01]  /*2600*/  ISETP.GT.U32.AND P1, PT, R3.reuse, R38, PT ;  /* 0x000000260300720c */ /* 0x040fe20003f24070 */
[----:B------:R-:W-:Y:S01]  /*2610*/  @!P5 IMAD.IADD R40, R40, 0x1, -R3 ;  /* 0x000000012828d824 */ /* 0x000fe200078e0a03 */
[C---:B------:R-:W-:Y:S01]  /*2620*/  ISETP.GT.U32.AND P0, PT, R3.reuse, R39, PT ;  /* 0x000000270300720c */ /* 0x040fe20003f04070 */
[----:B------:R-:W-:Y:S02]  /*2630*/  IMAD.MOV R44, RZ, RZ, -R41 ;  /* 0x000000ffff2c7224 */ /* 0x000fe400078e0a29 */
[----:B------:R-:W-:Y:S01]  /*2640*/  @!P2 IMAD.MOV R36, RZ, RZ, -R36 ;  /* 0x000000ffff24a224 */ /* 0x000fe200078e0a24 */
[C---:B------:R-:W-:Y:S01]  /*2650*/  ISETP.GT.U32.AND P2, PT, R3.reuse, R40, PT ;  /* 0x000000280300720c */ /* 0x040fe20003f44070 */
[----:B------:R-:W-:-:S02]  /*2660*/  IMAD R41, R3, R44, R43 ;  /* 0x0000002c03297224 */ /* 0x000fc400078e022b */
[----:B------:R-:W-:-:S04]  /*2670*/  IMAD.HI.U32 R42, R6, R45, RZ ;  /* 0x0000002d062a7227 */ /* 0x000fc800078e00ff */
[----:B------:R-:W-:-:S04]  /*2680*/  IMAD.HI.U32 R43, R6, R46, RZ ;  /* 0x0000002e062b7227 */ /* 0x000fc800078e00ff */
[----:B------:R-:W-:Y:S02]  /*2690*/  IMAD.MOV R42, RZ, RZ, -R42 ;  /* 0x000000ffff2a7224 */ /* 0x000fe400078e0a2a */
[----:B------:R-:W-:Y:S02]  /*26a0*/  IMAD.MOV R43, RZ, RZ, -R43 ;  /* 0x000000ffff2b7224 */ /* 0x000fe400078e0a2b */
[C---:B------:R-:W-:Y:S02]  /*26b0*/  IMAD R42, R3.reuse, R42, R45 ;  /* 0x0000002a032a7224 */ /* 0x040fe400078e022d */
[--C-:B------:R-:W-:Y:S01]  /*26c0*/  @!P1 IMAD.IADD R38, R38, 0x1, -R3.reuse ;  /* 0x0000000126269824 */ /* 0x100fe200078e0a03 */
[C---:B------:R-:W-:Y:S01]  /*26d0*/  ISETP.GT.U32.AND P1, PT, R3.reuse, R41, PT ;  /* 0x000000290300720c */ /* 0x040fe20003f24070 */
[C---:B------:R-:W-:Y:S01]  /*26e0*/  IMAD R43, R3.reuse, R43, R46 ;  /* 0x0000002b032b7224 */ /* 0x040fe200078e022e */
[----:B------:R-:W-:Y:S01]  /*26f0*/  IABS R46, R52 ;  /* 0x00000034002e7213 */ /* 0x000fe20000000000 */
[----:B------:R-:W-:Y:S01]  /*2700*/  @!P6 IMAD.MOV R38, RZ, RZ, -R38 ;  /* 0x000000ffff26e224 */ /* 0x000fe200078e0a26 */
[C---:B------:R-:W-:Y:S01]  /*2710*/  ISETP.GT.U32.AND P6, PT, R3.reuse, R42, PT ;  /* 0x0000002a0300720c */ /* 0x040fe20003fc4070 */
[--C-:B------:R-:W-:Y:S01]  /*2720*/  @!P2 IMAD.IADD R40, R40, 0x1, -R3.reuse ;  /* 0x000000012828a824 */ /* 0x100fe200078e0a03 */
[----:B------:R-:W-:Y:S01]  /*2730*/  ISETP.GT.U32.AND P2, PT, R3, R43, PT ;  /* 0x0000002b0300720c */ /* 0x000fe20003f44070 */
[----:B------:R-:W-:Y:S01]  /*2740*/  @!P0 IMAD.IADD R39, R39, 0x1, -R3 ;  /* 0x0000000127278824 */ /* 0x000fe200078e0a03 */
[----:B------:R-:W-:Y:S01]  /*2750*/  ISETP.GE.AND P0, PT, R48, RZ, PT ;  /* 0x000000ff3000720c */ /* 0x000fe20003f06270 */
[----:B------:R-:W-:Y:S01]  /*2760*/  IMAD.HI.U32 R44, R6, R46, RZ ;  /* 0x0000002e062c7227 */ /* 0x000fe200078e00ff */
[----:B------:R-:W-:-:S02]  /*2770*/  IABS R48, R53 ;  /* 0x0000003500307213 */ /* 0x000fc40000000000 */
[----:B------:R-:W-:Y:S01]  /*2780*/  ISETP.GT.U32.AND P5, PT, R3, R39, PT ;  /* 0x000000270300720c */ /* 0x000fe20003fa4070 */
[--C-:B------:R-:W-:Y:S01]  /*2790*/  @!P1 IMAD.IADD R41, R41, 0x1, -R3.reuse ;  /* 0x0000000129299824 */ /* 0x100fe200078e0a03 */
[----:B------:R-:W-:Y:S01]  /*27a0*/  ISETP.GE.AND P1, PT, R51, RZ, PT ;  /* 0x000000ff3300720c */ /* 0x000fe20003f26270 */
[----:B------:R-:W-:Y:S01]  /*27b0*/  IMAD.MOV R44, RZ, RZ, -R44 ;  /* 0x000000ffff2c7224 */ /* 0x000fe200078e0a2c */
[----:B------:R-:W-:Y:S01]  /*27c0*/  IABS R51, R56 ;  /* 0x0000003800337213 */ /* 0x000fe20000000000 */
[--C-:B------:R-:W-:Y:S01]  /*27d0*/  @!P6 IMAD.IADD R42, R42, 0x1, -R3.reuse ;  /* 0x000000012a2ae824 */ /* 0x100fe200078e0a03 */
[----:B------:R-:W-:Y:S01]  /*27e0*/  ISETP.GT.U32.AND P6, PT, R3, R41, PT ;  /* 0x000000290300720c */ /* 0x000fe20003fc4070 */
[----:B------:R-:W-:Y:S02]  /*27f0*/  @!P2 IMAD.IADD R43, R43, 0x1, -R3 ;  /* 0x000000012b2ba824 */ /* 0x000fe400078e0a03 */
[----:B------:R-:W-:-:S03]  /*2800*/  IMAD.HI.U32 R45, R6, R48, RZ ;  /* 0x00000030062d7227 */ /* 0x000fc600078e00ff */
[C---:B------:R-:W-:Y:S01]  /*2810*/  ISETP.GT.U32.AND P2, PT, R3.reuse, R43, PT ;  /* 0x0000002b0300720c */ /* 0x040fe20003f44070 */
[----:B------:R-:W-:Y:S02]  /*2820*/  IMAD R44, R3, R44, R46 ;  /* 0x0000002c032c7224 */ /* 0x000fe400078e022e */
[----:B------:R-:W-:Y:S02]  /*2830*/  IMAD.MOV R45, RZ, RZ, -R45 ;  /* 0x000000ffff2d7224 */ /* 0x000fe400078e0a2d */
[--C-:B------:R-:W-:Y:S01]  /*2840*/  @!P5 IMAD.IADD R39, R39, 0x1, -R3.reuse ;  /* 0x000000012727d824 */ /* 0x100fe200078e0a03 */
[----:B------:R-:W-:Y:S01]  /*2850*/  ISETP.GE.AND P5, PT, R50, RZ, PT ;  /* 0x000000ff3200720c */ /* 0x000fe20003fa6270 */
[----:B------:R-:W-:Y:S01]  /*2860*/  @!P6 IMAD.IADD R41, R41, 0x1, -R3 ;  /* 0x000000012929e824 */ /* 0x000fe200078e0a03 */
[C---:B------:R-:W-:Y:S01]  /*2870*/  ISETP.GT.U32.AND P6, PT, R3.reuse, R44, PT ;  /* 0x0000002c0300720c */ /* 0x040fe20003fc4070 */
[----:B------:R-:W-:Y:S01]  /*2880*/  IMAD R45, R3, R45, R48 ;  /* 0x0000002d032d7224 */ /* 0x000fe200078e0230 */
[----:B------:R-:W-:Y:S01]  /*2890*/  IABS R50, R55 ;  /* 0x0000003700327213 */ /* 0x000fe20000000000 */
[----:B------:R-:W-:Y:S01]  /*28a0*/  @!P3 IMAD.MOV R37, RZ, RZ, -R37 ;  /* 0x000000ffff25b224 */ /* 0x000fe200078e0a25 */
[----:B------:R-:W-:Y:S01]  /*28b0*/  ISETP.GE.AND P3, PT, R49, RZ, PT ;  /* 0x000000ff3100720c */ /* 0x000fe20003f66270 */
[----:B------:R-:W-:Y:S01]  /*28c0*/  @!P2 IMAD.IADD R43, R43, 0x1, -R3 ;  /* 0x000000012b2ba824 */ /* 0x000fe200078e0a03 */
[C---:B------:R-:W-:Y:S01]  /*28d0*/  ISETP.GT.U32.AND P2, PT, R3.reuse, R45, PT ;  /* 0x0000002d0300720c */ /* 0x040fe20003f44070 */
[----:B------:R-:W-:Y:S01]  /*28e0*/  @!P4 IMAD.MOV R39, RZ, RZ, -R39 ;  /* 0x000000ffff27c224 */ /* 0x000fe200078e0a27 */
[----:B------:R-:W-:Y:S01]  /*28f0*/  ISETP.GT.U32.AND P4, PT, R3, R42, PT ;  /* 0x0000002a0300720c */ /* 0x000fe20003f84070 */
[----:B------:R-:W-:Y:S01]  /*2900*/  IMAD.HI.U32 R48, R6, R50, RZ ;  /* 0x0000003206307227 */ /* 0x000fe200078e00ff */
[----:B------:R-:W-:-:S03]  /*2910*/  IABS R49, R54 ;  /* 0x0000003600317213 */ /* 0x000fc60000000000 */
[----:B------:R-:W-:Y:S01]  /*2920*/  @!P6 IMAD.IADD R44, R44, 0x1, -R3 ;  /* 0x000000012c2ce824 */ /* 0x000fe200078e0a03 */
[----:B------:R-:W-:Y:S01]  /*2930*/  ISETP.GE.AND P6, PT, R53, RZ, PT ;  /* 0x000000ff3500720c */ /* 0x000fe20003fc6270 */
[----:B------:R-:W-:Y:S01]  /*2940*/  IMAD.HI.U32 R46, R6, R49, RZ ;  /* 0x00000031062e7227 */ /* 0x000fe200078e00ff */
[----:B------:R-:W-:-:S03]  /*2950*/  IABS R53, R57 ;  /* 0x0000003900357213 */ /* 0x000fc60000000000 */
[----:B------:R-:W-:Y:S02]  /*2960*/  IMAD.MOV R48, RZ, RZ, -R48 ;  /* 0x000000ffff307224 */ /* 0x000fe400078e0a30 */
[--C-:B------:R-:W-:Y:S02]  /*2970*/  @!P2 IMAD.IADD R45, R45, 0x1, -R3.reuse ;  /* 0x000000012d2da824 */ /* 0x100fe400078e0a03 */
[----:B------:R-:W-:Y:S01]  /*2980*/  @!P0 IMAD.MOV R40, RZ, RZ, -R40 ;  /* 0x000000ffff288224 */ /* 0x000fe200078e0a28 */
[C---:B------:R-:W-:Y:S01]  /*2990*/  ISETP.GT.U32.AND P0, PT, R3.reuse, R44, PT ;  /* 0x0000002c0300720c */ /* 0x040fe20003f04070 */
[----:B------:R-:W-:Y:S02]  /*29a0*/  IMAD.MOV R46, RZ, RZ, -R46 ;  /* 0x000000ffff2e7224 */ /* 0x000fe400078e0a2e */
[----:B------:R-:W-:Y:S01]  /*29b0*/  @!P4 IMAD.IADD R42, R42, 0x1, -R3 ;  /* 0x000000012a2ac824 */ /* 0x000fe200078e0a03 */
[----:B------:R-:W-:Y:S01]  /*29c0*/  ISETP.GE.AND P4, PT, R52, RZ, PT ;  /* 0x000000ff3400720c */ /* 0x000fe20003f86270 */
[----:B------:R-:W-:-:S02]  /*29d0*/  IMAD R48, R3, R48, R50 ;  /* 0x0000003003307224 */ /* 0x000fc400078e0232 */
[----:B------:R-:W-:Y:S01]  /*29e0*/  @!P3 IMAD.MOV R41, RZ, RZ, -R41 ;  /* 0x000000ffff29b224 */ /* 0x000fe200078e0a29 */
[C---:B------:R-:W-:Y:S01]  /*29f0*/  ISETP.GT.U32.AND P3, PT, R3.reuse, R45, PT ;  /* 0x0000002d0300720c */ /* 0x040fe20003f64070 */
[----:B------:R-:W-:Y:S02]  /*2a00*/  IMAD R46, R3, R46, R49 ;  /* 0x0000002e032e7224 */ /* 0x000fe400078e0231 */
[----:B------:R-:W-:-:S03]  /*2a10*/  IMAD.HI.U32 R49, R6, R51, RZ ;  /* 0x0000003306317227 */ /* 0x000fc600078e00ff */
[C---:B------:R-:W-:Y:S01]  /*2a20*/  ISETP.GT.U32.AND P2, PT, R3.reuse, R46, PT ;  /* 0x0000002e0300720c */ /* 0x040fe20003f44070 */
[----:B------:R-:W-:Y:S01]  /*2a30*/  @!P5 IMAD.MOV R42, RZ, RZ, -R42 ;  /* 0x000000ffff2ad224 */ /* 0x000fe200078e0a2a */
[----:B------:R-:W-:Y:S01]  /*2a40*/  ISETP.GT.U32.AND P5, PT, R3, R48, PT ;  /* 0x000000300300720c */ /* 0x000fe20003fa4070 */
[----:B------:R-:W-:-:S04]  /*2a50*/  IMAD.HI.U32 R50, R6, R53, RZ ;  /* 0x0000003506327227 */ /* 0x000fc800078e00ff */
[----:B------:R-:W-:Y:S02]  /*2a60*/  IMAD.MOV R52, RZ, RZ, -R49 ;  /* 0x000000ffff347224 */ /* 0x000fe400078e0a31 */
[----:B------:R-:W-:Y:S01]  /*2a70*/  @!P1 IMAD.MOV R43, RZ, RZ, -R43 ;  /* 0x000000ffff2b9224 */ /* 0x000fe200078e0a2b */
[----:B------:R-:W-:Y:S01]  /*2a80*/  ISETP.GE.AND P1, PT, R54, RZ, PT ;  /* 0x000000ff3600720c */ /* 0x000fe20003f26270 */
[----:B------:R-:W-:Y:S02]  /*2a90*/  IMAD.MOV R54, RZ, RZ, -R50 ;  /* 0x000000ffff367224 */ /* 0x000fe400078e0a32 */
[----:B------:R-:W-:Y:S01]  /*2aa0*/  @!P0 IMAD.IADD R44, R44, 0x1, -R3 ;  /* 0x000000012c2c8824 */ /* 0x000fe200078e0a03 */
[----:B------:R-:W-:Y:S01]  /*2ab0*/  ISETP.GE.AND P0, PT, R55, RZ, PT ;  /* 0x000000ff3700720c */ /* 0x000fe20003f06270 */
[----:B------:R-:W-:Y:S01]  /*2ac0*/  IMAD R50, R3, R52, R51 ;  /* 0x0000003403327224 */ /* 0x000fe200078e0233 */
[----:B------:R-:W-:Y:S01]  /*2ad0*/  LOP3.LUT R51, R5, 0x2a, RZ, 0xfc, !PT ;  /* 0x0000002a05337812 */ /* 0x000fe200078efcff */
[----:B------:R-:W-:Y:S01]  /*2ae0*/  @!P3 IMAD.IADD R45, R45, 0x1, -R3 ;  /* 0x000000012d2db824 */ /* 0x000fe200078e0a03 */
[----:B------:R-:W-:Y:S01]  /*2af0*/  ISETP.GE.AND P3, PT, R56, RZ, PT ;  /* 0x000000ff3800720c */ /* 0x000fe20003f66270 */
[----:B------:R-:W-:Y:S01]  /*2b00*/  IMAD R52, R3, R54, R53 ;  /* 0x0000003603347224 */ /* 0x000fe200078e0235 */
[----:B------:R-:W-:Y:S01]  /*2b10*/  LOP3.LUT R53, R5, 0x28, RZ, 0xfc, !PT ;  /* 0x0000002805357812 */ /* 0x000fe200078efcff */
[----:B------:R-:W-:Y:S01]  /*2b20*/  @!P4 IMAD.MOV R44, RZ, RZ, -R44 ;  /* 0x000000ffff2cc224 */ /* 0x000fe200078e0a2c */
[C---:B------:R-:W-:Y:S01]  /*2b30*/  ISETP.GT.U32.AND P4, PT, R3.reuse, R50, PT ;  /* 0x000000320300720c */ /* 0x040fe20003f84070 */
[----:B------:R-:W-:Y:S01]  /*2b40*/  @!P5 IMAD.IADD R48, R48, 0x1, -R3 ;  /* 0x000000013030d824 */ /* 0x000fe200078e0a03 */
[----:B------:R-:W-:Y:S01]  /*2b50*/  IABS R54, R51 ;  /* 0x0000003300367213 */ /* 0x000fe20000000000 */
[----:B------:R-:W-:Y:S01]  /*2b60*/  @!P6 IMAD.MOV R45, RZ, RZ, -R45 ;  /* 0x000000ffff2de224 */ /* 0x000fe200078e0a2d */
[C---:B------:R-:W-:Y:S01]  /*2b70*/  ISETP.GT.U32.AND P6, PT, R3.reuse, R52, PT ;  /* 0x000000340300720c */ /* 0x040fe20003fc4070 */
[----:B------:R-:W-:Y:S01]  /*2b80*/  @!P2 IMAD.IADD R46, R46, 0x1, -R3 ;  /* 0x000000012e2ea824 */ /* 0x000fe200078e0a03 */
[----:B------:R-:W-:Y:S01]  /*2b90*/  ISETP.GT.U32.AND P5, PT, R3, R48, PT ;  /* 0x000000300300720c */ /* 0x000fe20003fa4070 */
[----:B------:R-:W-:Y:S01]  /*2ba0*/  IMAD.HI.U32 R49, R6, R54, RZ ;  /* 0x0000003606317227 */ /* 0x000fe200078e00ff */
[----:B------:R-:W-:-:S02]  /*2bb0*/  IABS R56, R53 ;  /* 0x0000003500387213 */ /* 0x000fc40000000000 */
[C---:B------:R-:W-:Y:S01]  /*2bc0*/  ISETP.GT.U32.AND P2, PT, R3.reuse, R46, PT ;  /* 0x0000002e0300720c */ /* 0x040fe20003f44070 */
[----:B------:R-:W-:Y:S01]  /*2bd0*/  IMAD.MOV R49, RZ, RZ, -R49 ;  /* 0x000000ffff317224 */ /* 0x000fe200078e0a31 */
[----:B------:R-:W-:Y:S01]  /*2be0*/  IABS R55, R59 ;  /* 0x0000003b00377213 */ /* 0x000fe20000000000 */
[--C-:B------:R-:W-:Y:S02]  /*2bf0*/  @!P4 IMAD.IADD R50, R50, 0x1, -R3.reuse ;  /* 0x000000013232c824 */ /* 0x100fe400078e0a03 */
[C---:B------:R-:W-:Y:S02]  /*2c00*/  IMAD R54, R3.reuse, R49, R54 ;  /* 0x0000003103367224 */ /* 0x040fe400078e0236 */
[--C-:B------:R-:W-:Y:S01]  /*2c10*/  @!P6 IMAD.IADD R52, R52, 0x1, -R3.reuse ;  /* 0x000000013434e824 */ /* 0x100fe200078e0a03 */
[----:B------:R-:W-:Y:S01]  /*2c20*/  ISETP.GT.U32.AND P4, PT, R3, R50, PT ;  /* 0x000000320300720c */ /* 0x000fe20003f84070 */
[----:B------:R-:W-:Y:S01]  /*2c30*/  @!P5 IMAD.IADD R48, R48, 0x1, -R3 ;  /* 0x000000013030d824 */ /* 0x000fe200078e0a03 */
[----:B------:R-:W-:Y:S01]  /*2c40*/  ISETP.GE.AND P5, PT, R51, RZ, PT ;  /* 0x000000ff3300720c */ /* 0x000fe20003fa6270 */
[----:B------:R-:W-:Y:S01]  /*2c50*/  IMAD.HI.U32 R51, R6, R56, RZ ;  /* 0x0000003806337227 */ /* 0x000fe200078e00ff */
[----:B------:R-:W-:-:S03]  /*2c60*/  ISETP.GT.U32.AND P6, PT, R3, R52, PT ;  /* 0x000000340300720c */ /* 0x000fc60003fc4070 */
[----:B------:R-:W-:Y:S02]  /*2c70*/  IMAD.MOV R51, RZ, RZ, -R51 ;  /* 0x000000ffff337224 */ /* 0x000fe400078e0a33 */
[--C-:B------:R-:W-:Y:S01]  /*2c80*/  @!P2 IMAD.IADD R46, R46, 0x1, -R3.reuse ;  /* 0x000000012e2ea824 */ /* 0x100fe200078e0a03 */
[----:B------:R-:W-:Y:S01]  /*2c90*/  ISETP.GE.AND P2, PT, R57, RZ, PT ;  /* 0x000000ff3900720c */ /* 0x000fe20003f46270 */
[----:B------:R-:W-:Y:S01]  /*2ca0*/  IMAD R56, R3, R51, R56 ;  /* 0x0000003303387224 */ /* 0x000fe200078e0238 */
[----:B------:R-:W-:Y:S01]  /*2cb0*/  LOP3.LUT R57, R5, 0x26, RZ, 0xfc, !PT ;  /* 0x0000002605397812 */ /* 0x000fe200078efcff */
[--C-:B------:R-:W-:Y:S01]  /*2cc0*/  @!P4 IMAD.IADD R50, R50, 0x1, -R3.reuse ;  /* 0x000000013232c824 */ /* 0x100fe200078e0a03 */
[C---:B------:R-:W-:Y:S01]  /*2cd0*/  ISETP.GT.U32.AND P4, PT, R3.reuse, R54, PT ;  /* 0x000000360300720c */ /* 0x040fe20003f84070 */
[----:B------:R-:W-:Y:S01]  /*2ce0*/  IMAD.MOV.U32 R51, RZ, RZ, R48 ;  /* 0x000000ffff337224 */ /* 0x000fe200078e0030 */
[----:B------:R-:W-:Y:S01]  /*2cf0*/  IABS R58, R57 ;  /* 0x00000039003a7213 */ /* 0x000fe20000000000 */
[----:B------:R-:W-:Y:S01]  /*2d00*/  @!P6 IMAD.IADD R52, R52, 0x1, -R3 ;  /* 0x000000013434e824 */ /* 0x000fe200078e0a03 */
[----:B------:R-:W-:Y:S01]  /*2d10*/  ISETP.GT.U32.AND P6, PT, R3, R56, PT ;  /* 0x000000380300720c */ /* 0x000fe20003fc4070 */
[----:B------:R-:W-:Y:S01]  /*2d20*/  @!P1 IMAD.MOV R46, RZ, RZ, -R46 ;  /* 0x000000ffff2e9224 */ /* 0x000fe200078e0a2e */
[----:B------:R-:W-:Y:S01]  /*2d30*/  ISETP.GE.AND P1, PT, R53, RZ, PT ;  /* 0x000000ff3500720c */ /* 0x000fe20003f26270 */
[----:B------:R-:W-:-:S04]  /*2d40*/  IMAD.HI.U32 R49, R6, R58, RZ ;  /* 0x0000003a06317227 */ /* 0x000fc800078e00ff */
[----:B------:R-:W-:Y:S02]  /*2d50*/  IMAD.MOV R49, RZ, RZ, -R49 ;  /* 0x000000ffff317224 */ /* 0x000fe400078e0a31 */
[--C-:B------:R-:W-:Y:S02]  /*2d60*/  @!P4 IMAD.IADD R54, R54, 0x1, -R3.reuse ;  /* 0x000000013636c824 */ /* 0x100fe400078e0a03 */
[C---:B------:R-:W-:Y:S02]  /*2d70*/  IMAD R58, R3.reuse, R49, R58 ;  /* 0x00000031033a7224 */ /* 0x040fe400078e023a */
[----:B------:R-:W-:Y:S01]  /*2d80*/  @!P6 IMAD.IADD R56, R56, 0x1, -R3 ;  /* 0x000000013838e824 */ /* 0x000fe200078e0a03 */
[C---:B------:R-:W-:Y:S01]  /*2d90*/  ISETP.GT.U32.AND P6, PT, R3.reuse, R54, PT ;  /* 0x000000360300720c */ /* 0x040fe20003fc4070 */
[----:B------:R-:W-:Y:S01]  /*2da0*/  IMAD.HI.U32 R49, R6, R55, RZ ;  /* 0x0000003706317227 */ /* 0x000fe200078e00ff */
[----:B------:R-:W-:-:S03]  /*2db0*/  ISETP.GT.U32.AND P4, PT, R3, R58, PT ;  /* 0x0000003a0300720c */ /* 0x000fc60003f84070 */
[----:B------:R-:W-:Y:S02]  /*2dc0*/  IMAD.MOV R48, RZ, RZ, -R49 ;  /* 0x000000ffff307224 */ /* 0x000fe400078e0a31 */
[----:B------:R-:W-:-:S04]  /*2dd0*/  IMAD.HI.U32 R53, R6, R60, RZ ;  /* 0x0000003c06357227 */ /* 0x000fc800078e00ff */
[C---:B------:R-:W-:Y:S02]  /*2de0*/  IMAD R48, R3.reuse, R48, R55 ;  /* 0x0000003003307224 */ /* 0x040fe400078e0237 */
[----:B------:R-:W-:Y:S02]  /*2df0*/  @!P6 IMAD.IADD R54, R54, 0x1, -R3 ;  /* 0x000000013636e824 */ /* 0x000fe400078e0a03 */
[----:B------:R-:W-:Y:S01]  /*2e00*/  IMAD.HI.U32 R49, R6, R62, RZ ;  /* 0x0000003e06317227 */ /* 0x000fe200078e00ff */
[----:B------:R-:W-:-:S03]  /*2e10*/  ISETP.GT.U32.AND P6, PT, R3, R48, PT ;  /* 0x000000300300720c */ /* 0x000fc60003fc4070 */
[----:B------:R-:W-:Y:S02]  /*2e20*/  IMAD.MOV R53, RZ, RZ, -R53 ;  /* 0x000000ffff357224 */ /* 0x000fe400078e0a35 */
[----:B------:R-:W-:Y:S02]  /*2e30*/  IMAD.MOV R49, RZ, RZ, -R49 ;  /* 0x000000ffff317224 */ /* 0x000fe400078e0a31 */
[C---:B------:R-:W-:Y:S02]  /*2e40*/  IMAD R60, R3.reuse, R53, R60 ;  /* 0x00000035033c7224 */ /* 0x040fe400078e023c */
[C---:B------:R-:W-:Y:S02]  /*2e50*/  IMAD R62, R3.reuse, R49, R62 ;  /* 0x00000031033e7224 */ /* 0x040fe400078e023e */
[----:B------:R-:W-:Y:S01]  /*2e60*/  @!P5 IMAD.MOV R54, RZ, RZ, -R54 ;  /* 0x000000ffff36d224 */ /* 0x000fe200078e0a36 */
[C---:B------:R-:W-:Y:S01]  /*2e70*/  ISETP.GT.U32.AND P5, PT, R3.reuse, R60, PT ;  /* 0x0000003c0300720c */ /* 0x040fe20003fa4070 */
[----:B------:R-:W-:Y:S01]  /*2e80*/  @!P6 IMAD.IADD R48, R48, 0x1, -R3 ;  /* 0x000000013030e824 */ /* 0x000fe200078e0a03 */
[----:B------:R-:W-:Y:S01]  /*2e90*/  ISETP.GT.U32.AND P6, PT, R3, R62, PT ;  /* 0x0000003e0300720c */ /* 0x000fe20003fc4070 */
[----:B------:R-:W-:Y:S01]  /*2ea0*/  @!P0 IMAD.MOV R51, RZ, RZ, -R51 ;  /* 0x000000ffff338224 */ /* 0x000fe200078e0a33 */
[----:B------:R-:W-:Y:S01]  /*2eb0*/  ISETP.GE.AND P0, PT, R57, RZ, PT ;  /* 0x000000ff3900720c */ /* 0x000fe20003f06270 */
[----:B------:R-:W-:Y:S01]  /*2ec0*/  @!P4 IMAD.IADD R58, R58, 0x1, -R3 ;  /* 0x000000013a3ac824 */ /* 0x000fe200078e0a03 */
[----:B------:R-:W-:Y:S01]  /*2ed0*/  LOP3.LUT R57, R5, 0x1c, RZ, 0xfc, !PT ;  /* 0x0000001c05397812 */ /* 0x000fe200078efcff */
[----:B------:R-:W-:Y:S01]  /*2ee0*/  IMAD.HI.U32 R53, R6, R64, RZ ;  /* 0x0000004006357227 */ /* 0x000fe200078e00ff */
[----:B------:R-:W-:-:S02]  /*2ef0*/  ISETP.GT.U32.AND P4, PT, R3, R56, PT ;  /* 0x000000380300720c */ /* 0x000fc40003f84070 */
[----:B------:R-:W-:Y:S01]  /*2f00*/  IABS R66, R57 ;  /* 0x0000003900427213 */ /* 0x000fe20000000000 */
[----:B------:R-:W-:Y:S02]  /*2f10*/  IMAD.MOV R53, RZ, RZ, -R53 ;  /* 0x000000ffff357224 */ /* 0x000fe400078e0a35 */
[--C-:B------:R-:W-:Y:S01]  /*2f20*/  @!P5 IMAD.IADD R60, R60, 0x1, -R3.reuse ;  /* 0x000000013c3cd824 */ /* 0x100fe200078e0a03 */
[----:B------:R-:W-:Y:S01]  /*2f30*/  ISETP.GT.U32.AND P5, PT, R3, R48, PT ;  /* 0x000000300300720c */ /* 0x000fe20003fa4070 */
[----:B------:R-:W-:Y:S02]  /*2f40*/  @!P6 IMAD.IADD R62, R62, 0x1, -R3 ;  /* 0x000000013e3ee824 */ /* 0x000fe400078e0a03 */
[----:B------:R-:W-:-:S03]  /*2f50*/  IMAD.HI.U32 R49, R6, R66, RZ ;  /* 0x0000004206317227 */ /* 0x000fc600078e00ff */
[C---:B------:R-:W-:Y:S01]  /*2f60*/  ISETP.GT.U32.AND P6, PT, R3.reuse, R62, PT ;  /* 0x0000003e0300720c */ /* 0x040fe20003fc4070 */
[----:B------:R-:W-:Y:S01]  /*2f70*/  @!P3 IMAD.MOV R50, RZ, RZ, -R50 ;  /* 0x000000ffff32b224 */ /* 0x000fe200078e0a32 */
[----:B------:R-:W-:Y:S01]  /*2f80*/  ISETP.GT.U32.AND P3, PT, R3, R58, PT ;  /* 0x0000003a0300720c */ /* 0x000fe20003f64070 */
[----:B------:R-:W-:Y:S01]  /*2f90*/  @!P2 IMAD.MOV R52, RZ, RZ, -R52 ;  /* 0x000000ffff34a224 */ /* 0x000fe200078e0a34 */
[----:B------:R-:W-:Y:S01]  /*2fa0*/  ISETP.GE.AND P2, PT, R59, RZ, PT ;  /* 0x000000ff3b00720c */ /* 0x000fe20003f46270 */
[----:B------:R-:W-:Y:S01]  /*2fb0*/  IMAD R64, R3, R53, R64 ;  /* 0x0000003503407224 */ /* 0x000fe200078e0240 */
[----:B------:R-:W-:Y:S01]  /*2fc0*/  LOP3.LUT R59, R5, 0x1a, RZ, 0xfc, !PT ;  /* 0x0000001a053b7812 */ /* 0x000fe200078efcff */
[----:B------:R-:W-:Y:S02]  /*2fd0*/  IMAD.MOV R49, RZ, RZ, -R49 ;  /* 0x000000ffff317224 */ /* 0x000fe400078e0a31 */
[--C-:B------:R-:W-:Y:S01]  /*2fe0*/  @!P4 IMAD.IADD R56, R56, 0x1, -R3.reuse ;  /* 0x000000013838c824 */ /* 0x100fe200078e0a03 */
[----:B------:R-:W-:Y:S01]  /*2ff0*/  ISETP.GE.AND P4, PT, R61, RZ, PT ;  /* 0x000000ff3d00720c */ /* 0x000fe20003f86270 */
[--C-:B------:R-:W-:Y:S01]  /*3000*/  @!P5 IMAD.IADD R48, R48, 0x1, -R3.reuse ;  /* 0x000000013030d824 */ /* 0x100fe200078e0a03 */
[C---:B------:R-:W-:Y:S01]  /*3010*/  ISETP.GT.U32.AND P5, PT, R3.reuse, R64, PT ;  /* 0x000000400300720c */ /* 0x040fe20003fa4070 */
[----:B------:R-:W-:Y:S01]  /*3020*/  IMAD R66, R3, R49, R66 ;  /* 0x0000003103427224 */ /* 0x000fe200078e0242 */
[----:B------:R-:W-:Y:S01]  /*3030*/  LOP3.LUT R61, R5, 0x18, RZ, 0xfc, !PT ;  /* 0x00000018053d7812 */ /* 0x000fe200078efcff */
[----:B------:R-:W-:Y:S01]  /*3040*/  @!P1 IMAD.MOV R56, RZ, RZ, -R56 ;  /* 0x000000ffff389224 */ /* 0x000fe200078e0a38 */
[----:B------:R-:W-:Y:S01]  /*3050*/  IABS R68, R59 ;  /* 0x0000003b00447213 */ /* 0x000fe20000000000 */
[--C-:B------:R-:W-:Y:S01]  /*3060*/  @!P6 IMAD.IADD R62, R62, 0x1, -R3.reuse ;  /* 0x000000013e3ee824 */ /* 0x100fe200078e0a03 */
[C---:B------:R-:W-:Y:S01]  /*3070*/  ISETP.GT.U32.AND P1, PT, R3.reuse, R60, PT ;  /* 0x0000003c0300720c */ /* 0x040fe20003f24070 */
[----:B------:R-:W-:Y:S01]  /*3080*/  @!P3 IMAD.IADD R58, R58, 0x1, -R3 ;  /* 0x000000013a3ab824 */ /* 0x000fe200078e0a03 */
[----:B------:R-:W-:Y:S01]  /*3090*/  IABS R70, R61 ;  /* 0x0000003d00467213 */ /* 0x000fe20000000000 */
[----:B------:R-:W-:Y:S01]  /*30a0*/  IMAD.HI.U32 R49, R6, R68, RZ ;  /* 0x0000004406317227 */ /* 0x000fe200078e00ff */
[----:B------:R-:W-:-:S02]  /*30b0*/  ISETP.GT.U32.AND P6, PT, R3, R66, PT ;  /* 0x000000420300720c */ /* 0x000fc40003fc4070 */
[----:B------:R-:W-:Y:S01]  /*30c0*/  ISETP.GE.AND P3, PT, R63, RZ, PT ;  /* 0x000000ff3f00720c */ /* 0x000fe20003f66270 */
[----:B------:R-:W-:Y:S01]  /*30d0*/  IMAD.HI.U32 R53, R6, R70, RZ ;  /* 0x0000004606357227 */ /* 0x000fe200078e00ff */
[----:B------:R-:W-:-:S03]  /*30e0*/  LOP3.LUT R63, R5, 0x16, RZ, 0xfc, !PT ;  /* 0x00000016053f7812 */ /* 0x000fc600078efcff */
[----:B------:R-:W-:Y:S01]  /*30f0*/  IMAD.MOV R49, RZ, RZ, -R49 ;  /* 0x000000ffff317224 */ /* 0x000fe200078e0a31 */
[----:B------:R-:W-:Y:S01]  /*3100*/  IABS R72, R63 ;  /* 0x0000003f00487213 */ /* 0x000fe20000000000 */
[----:B------:R-:W-:Y:S01]  /*3110*/  @!P5 IMAD.IADD R64, R64, 0x1, -R3 ;  /* 0x000000014040d824 */ /* 0x000fe200078e0a03 */
[----:B------:R-:W-:Y:S01]  /*3120*/  ISETP.GE.AND P5, PT, R57, RZ, PT ;  /* 0x000000ff3900720c */ /* 0x000fe20003fa6270 */
[----:B------:R-:W-:Y:S01]  /*3130*/  IMAD.MOV R53, RZ, RZ, -R53 ;  /* 0x000000ffff357224 */ /* 0x000fe200078e0a35 */
[----:B------:R-:W-:Y:S01]  /*3140*/  LOP3.LUT R57, R5, 0x14, RZ, 0xfc, !PT ;  /* 0x0000001405397812 */ /* 0x000fe200078efcff */
[C---:B------:R-:W-:Y:S02]  /*3150*/  IMAD R68, R3.reuse, R49, R68 ;  /* 0x0000003103447224 */ /* 0x040fe400078e0244 */
[----:B------:R-:W-:Y:S01]  /*3160*/  @!P0 IMAD.MOV R58, RZ, RZ, -R58 ;  /* 0x000000ffff3a8224 */ /* 0x000fe200078e0a3a */
[----:B------:R-:W-:Y:S01]  /*3170*/  ISETP.GT.U32.AND P0, PT, R3, R64, PT ;  /* 0x000000400300720c */ /* 0x000fe20003f04070 */
[--C-:B------:R-:W-:Y:S01]  /*3180*/  @!P1 IMAD.IADD R60, R60, 0x1, -R3.reuse ;  /* 0x000000013c3c9824 */ /* 0x100fe200078e0a03 */
[----:B------:R-:W-:Y:S01]  /*3190*/  ISETP.GE.AND P1, PT, R65, RZ, PT ;  /* 0x000000ff4100720c */ /* 0x000fe20003f26270 */
[----:B------:R-:W-:Y:S01]  /*31a0*/  IMAD R70, R3, R53, R70 ;  /* 0x0000003503467224 */ /* 0x000fe200078e0246 */
[----:B------:R-:W-:Y:S01]  /*31b0*/  LOP3.LUT R65, R5, 0x12, RZ, 0xfc, !PT ;  /* 0x0000001205417812 */ /* 0x000fe200078efcff */
[----:B------:R-:W-:Y:S01]  /*31c0*/  @!P6 IMAD.IADD R66, R66, 0x1, -R3 ;  /* 0x000000014242e824 */ /* 0x000fe200078e0a03 */
[----:B------:R-:W-:Y:S01]  /*31d0*/  ISETP.GT.U32.AND P6, PT, R3, R68, PT ;  /* 0x000000440300720c */ /* 0x000fe20003fc4070 */
[----:B------:R-:W-:Y:S01]  /*31e0*/  IMAD.HI.U32 R55, R6, R72, RZ ;  /* 0x0000004806377227 */ /* 0x000fe200078e00ff */
[----:B------:R-:W-:-:S03]  /*31f0*/  IABS R74, R65 ;  /* 0x00000041004a7213 */ /* 0x000fc60000000000 */
[----:B------:R-:W-:Y:S01]  /*3200*/  @!P4 IMAD.MOV R60, RZ, RZ, -R60 ;  /* 0x000000ffff3cc224 */ /* 0x000fe200078e0a3c */
[C---:B------:R-:W-:Y:S01]  /*3210*/  ISETP.GT.U32.AND P4, PT, R3.reuse, R70, PT ;  /* 0x000000460300720c */ /* 0x040fe20003f84070 */
[----:B------:R-:W-:Y:S02]  /*3220*/  IMAD.MOV R55, RZ, RZ, -R55 ;  /* 0x000000ffff377224 */ /* 0x000fe400078e0a37 */
[--C-:B------:R-:W-:Y:S02]  /*3230*/  @!P0 IMAD.IADD R64, R64, 0x1, -R3.reuse ;  /* 0x0000000140408824 */ /* 0x100fe400078e0a03 */
[----:B------:R-:W-:Y:S01]  /*3240*/  IMAD R72, R3, R55, R72 ;  /* 0x0000003703487224 */ /* 0x000fe200078e0248 */
[----:B------:R-:W-:Y:S01]  /*3250*/  IABS R55, R57 ;  /* 0x0000003900377213 */ /* 0x000fe20000000000 */
[----:B------:R-:W-:Y:S01]  /*3260*/  @!P6 IMAD.IADD R68, R68, 0x1, -R3 ;  /* 0x000000014444e824 */ /* 0x000fe200078e0a03 */
[----:B------:R-:W-:Y:S01]  /*3270*/  ISETP.GE.AND P6, PT, R63, RZ, PT ;  /* 0x000000ff3f00720c */ /* 0x000fe20003fc6270 */
[----:B------:R-:W-:Y:S01]  /*3280*/  IMAD.MOV.U32 R53, RZ, RZ, R48 ;  /* 0x000000ffff357224 */ /* 0x000fe200078e0030 */
[----:B------:R-:W-:Y:S01]  /*3290*/  ISETP.GT.U32.AND P0, PT, R3, R72, PT ;  /* 0x000000480300720c */ /* 0x000fe20003f04070 */
[----:B------:R-:W-:Y:S01]  /*32a0*/  IMAD.HI.U32 R48, R6, R55, RZ ;  /* 0x0000003706307227 */ /* 0x000fe200078e00ff */
[----:B------:R-:W-:-:S03]  /*32b0*/  LOP3.LUT R63, R5, 0x8, RZ, 0xfc, !PT ;  /* 0x00000008053f7812 */ /* 0x000fc600078efcff */
[----:B------:R-:W-:Y:S01]  /*32c0*/  @!P4 IMAD.IADD R70, R70, 0x1, -R3 ;  /* 0x000000014646c824 */ /* 0x000fe200078e0a03 */
[C---:B------:R-:W-:Y:S01]  /*32d0*/  ISETP.GT.U32.AND P4, PT, R3.reuse, R68, PT ;  /* 0x000000440300720c */ /* 0x040fe20003f84070 */
[----:B------:R-:W-:Y:S01]  /*32e0*/  IMAD.MOV R48, RZ, RZ, -R48 ;  /* 0x000000ffff307224 */ /* 0x000fe200078e0a30 */
[----:B------:R-:W-:Y:S01]  /*32f0*/  IABS R84, R63 ;  /* 0x0000003f00547213 */ /* 0x000fe20000000000 */
[----:B------:R-:W-:Y:S01]  /*3300*/  @!P2 IMAD.MOV R53, RZ, RZ, -R53 ;  /* 0x000000ffff35a224 */ /* 0x000fe200078e0a35 */
[C---:B------:R-:W-:Y:S01]  /*3310*/  ISETP.GT.U32.AND P2, PT, R3.reuse, R66, PT ;  /* 0x000000420300720c */ /* 0x040fe20003f44070 */
[----:B------:R-:W-:Y:S01]  /*3320*/  IMAD R48, R3, R48, R55 ;  /* 0x0000003003307224 */ /* 0x000fe200078e0237 */
[----:B------:R-:W-:Y:S01]  /*3330*/  LOP3.LUT R55, R5, 0x10, RZ, 0xfc, !PT ;  /* 0x0000001005377812 */ /* 0x000fe200078efcff */
[----:B------:R-:W-:Y:S01]  /*3340*/  @!P0 IMAD.IADD R72, R72, 0x1, -R3 ;  /* 0x0000000148488824 */ /* 0x000fe200078e0a03 */
[----:B------:R-:W-:Y:S01]  /*3350*/  ISETP.GT.U32.AND P0, PT, R3, R70, PT ;  /* 0x000000460300720c */ /* 0x000fe20003f04070 */
[----:B------:R-:W-:Y:S01]  /*3360*/  IMAD.HI.U32 R49, R6, R74, RZ ;  /* 0x0000004a06317227 */ /* 0x000fe200078e00ff */
[----:B------:R-:W-:-:S03]  /*3370*/  IABS R76, R55 ;  /* 0x00000037004c7213 */ /* 0x000fc60000000000 */
[----:B------:R-:W-:Y:S01]  /*3380*/  @!P4 IMAD.IADD R68, R68, 0x1, -R3 ;  /* 0x000000014444c824 */ /* 0x000fe200078e0a03 */
[----:B------:R-:W-:Y:S01]  /*3390*/  ISETP.GT.U32.AND P4, PT, R3, R48, PT ;  /* 0x000000300300720c */ /* 0x000fe20003f84070 */
[----:B------:R-:W-:Y:S02]  /*33a0*/  IMAD.MOV R49, RZ, RZ, -R49 ;  /* 0x000000ffff317224 */ /* 0x000fe400078e0a31 */
[--C-:B------:R-:W-:Y:S01]  /*33b0*/  @!P2 IMAD.IADD R66, R66, 0x1, -R3.reuse ;  /* 0x000000014242a824 */ /* 0x100fe200078e0a03 */
[----:B------:R-:W-:Y:S01]  /*33c0*/  ISETP.GE.AND P2, PT, R61, RZ, PT ;  /* 0x000000ff3d00720c */ /* 0x000fe20003f46270 */
[----:B------:R-:W-:Y:S01]  /*33d0*/  IMAD R74, R3, R49, R74 ;  /* 0x00000031034a7224 */ /* 0x000fe200078e024a */
[----:B------:R-:W-:Y:S01]  /*33e0*/  LOP3.LUT R61, R5, 0xa, RZ, 0xfc, !PT ;  /* 0x0000000a053d7812 */ /* 0x000fe200078efcff */
[----:B------:R-:W-:Y:S02]  /*33f0*/  @!P0 IMAD.IADD R70, R70, 0x1, -R3 ;  /* 0x0000000146468824 */ /* 0x000fe400078e0a03 */
[----:B------:R-:W-:Y:S01]  /*3400*/  IMAD.HI.U32 R49, R6, R76, RZ ;  /* 0x0000004c06317227 */ /* 0x000fe200078e00ff */
[----:B------:R-:W-:-:S02]  /*3410*/  ISETP.GT.U32.AND P0, PT, R3, R74, PT ;  /* 0x0000004a0300720c */ /* 0x000fc40003f04070 */
[----:B------:R-:W-:Y:S01]  /*3420*/  IABS R82, R61 ;  /* 0x0000003d00527213 */ /* 0x000fe20000000000 */
[----:B------:R-:W-:Y:S01]  /*3430*/  @!P3 IMAD.MOV R62, RZ, RZ, -R62 ;  /* 0x000000ffff3eb224 */ /* 0x000fe200078e0a3e */
[----:B------:R-:W-:Y:S01]  /*3440*/  ISETP.GE.AND P3, PT, R59, RZ, PT ;  /* 0x000000ff3b00720c */ /* 0x000fe20003f66270 */
[----:B------:R-:W-:Y:S01]  /*3450*/  @!P4 IMAD.IADD R48, R48, 0x1, -R3 ;  /* 0x000000013030c824 */ /* 0x000fe200078e0a03 */
[----:B------:R-:W-:Y:S01]  /*3460*/  ISETP.GE.AND P4, PT, R55, RZ, PT ;  /* 0x000000ff3700720c */ /* 0x000fe20003f86270 */
[----:B------:R-:W-:Y:S01]  /*3470*/  IMAD.MOV R55, RZ, RZ, -R49 ;  /* 0x000000ffff377224 */ /* 0x000fe200078e0a31 */
[----:B------:R-:W-:Y:S01]  /*3480*/  LOP3.LUT R59, R5, 0xc, RZ, 0xfc, !PT ;  /* 0x0000000c053b7812 */ /* 0x000fe200078efcff */
[----:B------:R-:W-:Y:S01]  /*3490*/  @!P1 IMAD.MOV R64, RZ, RZ, -R64 ;  /* 0x000000ffff409224 */ /* 0x000fe200078e0a40 */
[----:B------:R-:W-:Y:S01]  /*34a0*/  ISETP.GE.AND P1, PT, R57, RZ, PT ;  /* 0x000000ff3900720c */ /* 0x000fe20003f26270 */
[----:B------:R-:W-:Y:S01]  /*34b0*/  IMAD R76, R3, R55, R76 ;  /* 0x00000037034c7224 */ /* 0x000fe200078e024c */
[----:B------:R-:W-:Y:S01]  /*34c0*/  LOP3.LUT R57, R5, 0xe, RZ, 0xfc, !PT ;  /* 0x0000000e05397812 */ /* 0x000fe200078efcff */
[----:B------:R-:W-:Y:S01]  /*34d0*/  @!P0 IMAD.IADD R74, R74, 0x1, -R3 ;  /* 0x000000014a4a8824 */ /* 0x000fe200078e0a03 */
[----:B------:R-:W-:Y:S01]  /*34e0*/  IABS R80, R59 ;  /* 0x0000003b00507213 */ /* 0x000fe20000000000 */
[----:B------:R-:W-:Y:S01]  /*34f0*/  @!P2 IMAD.MOV R70, RZ, RZ, -R70 ;  /* 0x000000ffff46a224 */ /* 0x000fe200078e0a46 */
[----:B------:R-:W-:Y:S01]  /*3500*/  IABS R78, R57 ;  /* 0x00000039004e7213 */ /* 0x000fe20000000000 */
[----:B------:R-:W-:Y:S01]  /*3510*/  @!P3 IMAD.MOV R68, RZ, RZ, -R68 ;  /* 0x000000ffff44b224 */ /* 0x000fe200078e0a44 */
[C---:B------:R-:W-:Y:S01]  /*3520*/  ISETP.GT.U32.AND P2, PT, R3.reuse, R76, PT ;  /* 0x0000004c0300720c */ /* 0x040fe20003f44070 */
[----:B------:R-:W-:Y:S01]  /*3530*/  @!P5 IMAD.MOV R66, RZ, RZ, -R66 ;  /* 0x000000ffff42d224 */ /* 0x000fe200078e0a42 */
[C---:B------:R-:W-:Y:S01]  /*3540*/  ISETP.GT.U32.AND P3, PT, R3.reuse, R74, PT ;  /* 0x0000004a0300720c */ /* 0x040fe20003f64070 */
[----:B------:R-:W-:Y:S01]  /*3550*/  IMAD.HI.U32 R49, R6, R78, RZ ;  /* 0x0000004e06317227 */ /* 0x000fe200078e00ff */
[----:B------:R-:W-:-:S02]  /*3560*/  ISETP.GT.U32.AND P5, PT, R3, R72, PT ;  /* 0x000000480300720c */ /* 0x000fc40003fa4070 */
[----:B------:R-:W-:Y:S01]  /*3570*/  ISETP.GT.U32.AND P0, PT, R3, R48, PT ;  /* 0x000000300300720c */ /* 0x000fe20003f04070 */
[----:B------:R-:W-:Y:S02]  /*3580*/  IMAD.MOV R49, RZ, RZ, -R49 ;  /* 0x000000ffff317224 */ /* 0x000fe400078e0a31 */
[----:B------:R-:W-:-:S04]  /*3590*/  IMAD.HI.U32 R55, R6, R80, RZ ;  /* 0x0000005006377227 */ /* 0x000fc800078e00ff */
[C---:B------:R-:W-:Y:S02]  /*35a0*/  IMAD R78, R3.reuse, R49, R78 ;  /* 0x00000031034e7224 */ /* 0x040fe400078e024e */
[--C-:B------:R-:W-:Y:S02]  /*35b0*/  @!P2 IMAD.IADD R76, R76, 0x1, -R3.reuse ;  /* 0x000000014c4ca824 */ /* 0x100fe400078e0a03 */
[----:B------:R-:W-:Y:S01]  /*35c0*/  @!P3 IMAD.IADD R74, R74, 0x1, -R3 ;  /* 0x000000014a4ab824 */ /* 0x000fe200078e0a03 */
[C---:B------:R-:W-:Y:S01]  /*35d0*/  ISETP.GT.U32.AND P3, PT, R3.reuse, R78, PT ;  /* 0x0000004e0300720c */ /* 0x040fe20003f64070 */
[----:B------:R-:W-:Y:S01]  /*35e0*/  IMAD.MOV R55, RZ, RZ, -R55 ;  /* 0x000000ffff377224 */ /* 0x000fe200078e0a37 */
[----:B------:R-:W-:Y:S01]  /*35f0*/  ISETP.GT.U32.AND P2, PT, R3, R76, PT ;  /* 0x0000004c0300720c */ /* 0x000fe20003f44070 */
[----:B------:R-:W-:Y:S01]  /*3600*/  @!P5 IMAD.IADD R72, R72, 0x1, -R3 ;  /* 0x000000014848d824 */ /* 0x000fe200078e0a03 */
[----:B------:R-:W-:Y:S01]  /*3610*/  ISETP.GE.AND P5, PT, R65, RZ, PT ;  /* 0x000000ff4100720c */ /* 0x000fe20003fa6270 */
[----:B------:R-:W-:Y:S01]  /*3620*/  IMAD R80, R3, R55, R80 ;  /* 0x0000003703507224 */ /* 0x000fe200078e0250 */
[----:B------:R-:W-:Y:S01]  /*3630*/  LOP3.LUT R65, R5, 0x6, RZ, 0xfc, !PT ;  /* 0x0000000605417812 */ /* 0x000fe200078efcff */
[----:B------:R-:W-:-:S03]  /*3640*/  IMAD.HI.U32 R49, R6, R82, RZ ;  /* 0x0000005206317227 */ /* 0x000fc600078e00ff */
[----:B------:R-:W-:Y:S01]  /*3650*/  IABS R86, R65 ;  /* 0x0000004100567213 */ /* 0x000fe20000000000 */
[----:B------:R-:W-:Y:S01]  /*3660*/  @!P6 IMAD.MOV R72, RZ, RZ, -R72 ;  /* 0x000000ffff48e224 */ /* 0x000fe200078e0a48 */
[----:B------:R-:W-:Y:S01]  /*3670*/  ISETP.GE.AND P6, PT, R57, RZ, PT ;  /* 0x000000ff3900720c */ /* 0x000fe20003fc6270 */
[--C-:B------:R-:W-:Y:S02]  /*3680*/  @!P3 IMAD.IADD R78, R78, 0x1, -R3.reuse ;  /* 0x000000014e4eb824 */ /* 0x100fe400078e0a03 */
[----:B------:R-:W-:Y:S01]  /*3690*/  @!P2 IMAD.IADD R76, R76, 0x1, -R3 ;  /* 0x000000014c4ca824 */ /* 0x000fe200078e0a03 */
[C---:B------:R-:W-:Y:S01]  /*36a0*/  ISETP.GT.U32.AND P2, PT, R3.reuse, R80, PT ;  /* 0x000000500300720c */ /* 0x040fe20003f44070 */
[----:B------:R-:W-:Y:S01]  /*36b0*/  IMAD.MOV R57, RZ, RZ, -R49 ;  /* 0x000000ffff397224 */ /* 0x000fe200078e0a31 */
[----:B------:R-:W-:Y:S01]  /*36c0*/  ISETP.GT.U32.AND P3, PT, R3, R78, PT ;  /* 0x0000004e0300720c */ /* 0x000fe20003f64070 */
[----:B------:R-:W-:-:S04]  /*36d0*/  IMAD.HI.U32 R49, R6, R84, RZ ;  /* 0x0000005406317227 */ /* 0x000fc800078e00ff */
[----:B------:R-:W-:Y:S01]  /*36e0*/  @!P0 IMAD.IADD R48, R48, 0x1, -R3 ;  /* 0x0000000130308824 */ /* 0x000fe200078e0a03 */
[----:B------:R-:W-:Y:S01]  /*36f0*/  ISETP.GE.AND P0, PT, R59, RZ, PT ;  /* 0x000000ff3b00720c */ /* 0x000fe20003f06270 */
[----:B------:R-:W-:Y:S02]  /*3700*/  IMAD.MOV R59, RZ, RZ, -R49 ;  /* 0x000000ffff3b7224 */ /* 0x000fe400078e0a31 */
[C---:B------:R-:W-:Y:S02]  /*3710*/  IMAD R82, R3.reuse, R57, R82 ;  /* 0x0000003903527224 */ /* 0x040fe400078e0252 */
[C---:B------:R-:W-:Y:S01]  /*3720*/  IMAD R84, R3.reuse, R59, R84 ;  /* 0x0000003b03547224 */ /* 0x040fe200078e0254 */
[----:B------:R-:W-:Y:S01]  /*3730*/  IABS R59, R69 ;  /* 0x00000045003b7213 */ /* 0x000fe20000000000 */
[--C-:B------:R-:W-:Y:S02]  /*3740*/  @!P2 IMAD.IADD R80, R80, 0x1, -R3.reuse ;  /* 0x000000015050a824 */ /* 0x100fe400078e0a03 */
[----:B------:R-:W-:Y:S01]  /*3750*/  @!P3 IMAD.IADD R78, R78, 0x1, -R3 ;  /* 0x000000014e4eb824 */ /* 0x000fe200078e0a03 */
[C---:B------:R-:W-:Y:S01]  /*3760*/  ISETP.GT.U32.AND P2, PT, R3.reuse, R84, PT ;  /* 0x000000540300720c */ /* 0x040fe20003f44070 */
[----:B------:R-:W-:Y:S01]  /*3770*/  IMAD.HI.U32 R55, R6, R86, RZ ;  /* 0x0000005606377227 */ /* 0x000fe200078e00ff */
[----:B------:R-:W-:-:S03]  /*3780*/  ISETP.GT.U32.AND P3, PT, R3, R82, PT ;  /* 0x000000520300720c */ /* 0x000fc60003f64070 */
[----:B------:R-:W-:-:S04]  /*3790*/  IMAD.HI.U32 R49, R6, R90, RZ ;  /* 0x0000005a06317227 */ /* 0x000fc800078e00ff */
[----:B------:R-:W-:Y:S02]  /*37a0*/  IMAD.MOV R55, RZ, RZ, -R55 ;  /* 0x000000ffff377224 */ /* 0x000fe400078e0a37 */
[----:B------:R-:W-:Y:S02]  /*37b0*/  IMAD.MOV R49, RZ, RZ, -R49 ;  /* 0x000000ffff317224 */ /* 0x000fe400078e0a31 */
[----:B------:R-:W-:Y:S02]  /*37c0*/  IMAD R86, R3, R55, R86 ;  /* 0x0000003703567224 */ /* 0x000fe400078e0256 */
[----:B------:R-:W-:Y:S02]  /*37d0*/  @!P2 IMAD.IADD R84, R84, 0x1, -R3 ;  /* 0x000000015454a824 */ /* 0x000fe400078e0a03 */
[----:B------:R-:W-:Y:S02]  /*37e0*/  IMAD.MOV.U32 R55, RZ, RZ, R48 ;  /* 0x000000ffff377224 */ /* 0x000fe400078e0030 */
[----:B------:R-:W-:-:S02]  /*37f0*/  IMAD.MOV.U32 R48, RZ, RZ, R59 ;  /* 0x000000ffff307224 */ /* 0x000fc400078e003b */
[C---:B------:R-:W-:Y:S02]  /*3800*/  IMAD R90, R3.reuse, R49, R90 ;  /* 0x00000031035a7224 */ /* 0x040fe400078e025a */
[----:B------:R-:W-:Y:S01]  /*3810*/  @!P3 IMAD.IADD R82, R82, 0x1, -R3 ;  /* 0x000000015252b824 */ /* 0x000fe200078e0a03 */
[C---:B------:R-:W-:Y:S01]  /*3820*/  ISETP.GT.U32.AND P3, PT, R3.reuse, R80, PT ;  /* 0x000000500300720c */ /* 0x040fe20003f64070 */
[----:B------:R-:W-:Y:S01]  /*3830*/  @!P4 IMAD.MOV R76, RZ, RZ, -R76 ;  /* 0x000000ffff4cc224 */ /* 0x000fe200078e0a4c */
[C---:B------:R-:W-:Y:S01]  /*3840*/  ISETP.GT.U32.AND P4, PT, R3.reuse, R84, PT ;  /* 0x000000540300720c */ /* 0x040fe20003f84070 */
[----:B------:R-:W-:Y:S01]  /*3850*/  IMAD.HI.U32 R57, R6, R88, RZ ;  /* 0x0000005806397227 */ /* 0x000fe200078e00ff */
[----:B------:R-:W-:-:S03]  /*3860*/  ISETP.GT.U32.AND P2, PT, R3, R82, PT ;  /* 0x000000520300720c */ /* 0x000fc60003f44070 */
[----:B------:R-:W-:-:S04]  /*3870*/  IMAD.HI.U32 R6, R6, R48, RZ ;  /* 0x0000003006067227 */ /* 0x000fc800078e00ff */
[----:B------:R-:W-:Y:S01]  /*3880*/  @!P5 IMAD.MOV R74, RZ, RZ, -R74 ;  /* 0x000000ffff4ad224 */ /* 0x000fe200078e0a4a */
[C---:B------:R-:W-:Y:S01]  /*3890*/  ISETP.GT.U32.AND P5, PT, R3.reuse, R90, PT ;  /* 0x0000005a0300720c */ /* 0x040fe20003fa4070 */
[----:B------:R-:W-:Y:S02]  /*38a0*/  IMAD.MOV R57, RZ, RZ, -R57 ;  /* 0x000000ffff397224 */ /* 0x000fe400078e0a39 */
[----:B------:R-:W-:Y:S02]  /*38b0*/  IMAD.MOV R6, RZ, RZ, -R6 ;  /* 0x000000ffff067224 */ /* 0x000fe400078e0a06 */
[C---:B------:R-:W-:Y:S02]  /*38c0*/  IMAD R88, R3.reuse, R57, R88 ;  /* 0x0000003903587224 */ /* 0x040fe400078e0258 */
[C---:B------:R-:W-:Y:S02]  /*38d0*/  IMAD R6, R3.reuse, R6, R48 ;  /* 0x0000000603067224 */ /* 0x040fe400078e0230 */
[----:B------:R-:W-:Y:S01]  /*38e0*/  @!P1 IMAD.MOV R55, RZ, RZ, -R55 ;  /* 0x000000ffff379224 */ /* 0x000fe200078e0a37 */
[C---:B------:R-:W-:Y:S01]  /*38f0*/  ISETP.GT.U32.AND P1, PT, R3.reuse, R86, PT ;  /* 0x000000560300720c */ /* 0x040fe20003f24070 */
[--C-:B------:R-:W-:Y:S01]  /*3900*/  @!P3 IMAD.IADD R80, R80, 0x1, -R3.reuse ;  /* 0x000000015050b824 */ /* 0x100fe200078e0a03 */
[C---:B------:R-:W-:Y:S01]  /*3910*/  ISETP.GT.U32.AND P3, PT, R3.reuse, R88, PT ;  /* 0x000000580300720c */ /* 0x040fe20003f64070 */
[--C-:B------:R-:W-:Y:S01]  /*3920*/  @!P4 IMAD.IADD R84, R84, 0x1, -R3.reuse ;  /* 0x000000015454c824 */ /* 0x100fe200078e0a03 */
[----:B------:R-:W-:Y:S01]  /*3930*/  ISETP.GT.U32.AND P4, PT, R3, R6, PT ;  /* 0x000000060300720c */ /* 0x000fe20003f84070 */
[----:B------:R-:W-:Y:S01]  /*3940*/  @!P5 IMAD.IADD R90, R90, 0x1, -R3 ;  /* 0x000000015a5ad824 */ /* 0x000fe200078e0a03 */
[----:B------:R-:W-:Y:S01]  /*3950*/  ISETP.GE.AND P5, PT, R63, RZ, PT ;  /* 0x000000ff3f00720c */ /* 0x000fe20003fa6270 */
[----:B------:R-:W-:Y:S01]  /*3960*/  @!P6 IMAD.MOV R78, RZ, RZ, -R78 ;  /* 0x000000ffff4ee224 */ /* 0x000fe200078e0a4e */
[----:B------:R-:W-:Y:S01]  /*3970*/  ISETP.GE.AND P6, PT, R5, RZ, PT ;  /* 0x000000ff0500720c */ /* 0x000fe20003fc6270 */
[----:B------:R-:W-:Y:S01]  /*3980*/  @!P0 IMAD.MOV R80, RZ, RZ, -R80 ;  /* 0x000000ffff508224 */ /* 0x000fe200078e0a50 */
[----:B------:R-:W-:Y:S01]  /*3990*/  ISETP.GT.U32.AND P0, PT, R3, R90, PT ;  /* 0x0000005a0300720c */ /* 0x000fe20003f04070 */
[----:B------:R-:W-:-:S02]  /*39a0*/  IMAD.U32 R5, RZ, RZ, UR12 ;  /* 0x0000000cff057e24 */ /* 0x000fc4000f8e00ff */
[----:B------:R-:W-:Y:S02]  /*39b0*/  IMAD.U32 R48, RZ, RZ, UR12 ;  /* 0x0000000cff307e24 */ /* 0x000fe4000f8e00ff */
[----:B------:R-:W-:Y:S01]  /*39c0*/  @!P1 IMAD.IADD R86, R86, 0x1, -R3 ;  /* 0x0000000156569824 */ /* 0x000fe200078e0a03 */
[----:B------:R-:W-:Y:S01]  /*39d0*/  SHF.R.U32.HI R57, RZ, 0x4, R5 ;  /* 0x00000004ff397819 */ /* 0x000fe20000011605 */
[--C-:B------:R-:W-:Y:S02]  /*39e0*/  @!P3 IMAD.IADD R88, R88, 0x1, -R3.reuse ;  /* 0x000000015858b824 */ /* 0x100fe400078e0a03 */
[--C-:B------:R-:W-:Y:S01]  /*39f0*/  @!P4 IMAD.IADD R6, R6, 0x1, -R3.reuse ;  /* 0x000000010606c824 */ /* 0x100fe200078e0a03 */
[C---:B------:R-:W-:Y:S01]  /*3a00*/  ISETP.GT.U32.AND P1, PT, R3.reuse, R86, PT ;  /* 0x000000560300720c */ /* 0x040fe20003f24070 */
[----:B------:R-:W-:Y:S01]  /*3a10*/  VIADD R5, R48, 0x2000 ;  /* 0x0000200030057836 */ /* 0x000fe20000000000 */
[----:B------:R-:W-:Y:S01]  /*3a20*/  ISETP.GT.U32.AND P3, PT, R3, R88, PT ;  /* 0x000000580300720c */ /* 0x000fe20003f64070 */
[----:B------:R-:W-:Y:S01]  /*3a30*/  IMAD.MOV.U32 R49, RZ, RZ, RZ ;  /* 0x000000ffff317224 */ /* 0x000fe200078e00ff */
[----:B------:R-:W-:Y:S01]  /*3a40*/  SGXT.U32 R154, R57, 0xe ;  /* 0x0000000e399a781a */ /* 0x000fe20000000000 */
[--C-:B------:R-:W-:Y:S01]  /*3a50*/  @!P0 IMAD.IADD R90, R90, 0x1, -R3.reuse ;  /* 0x000000015a5a8824 */ /* 0x100fe200078e0a03 */
[----:B------:R-:W-:Y:S01]  /*3a60*/  ISETP.GT.U32.AND P4, PT, R3, R6, PT ;  /* 0x000000060300720c */ /* 0x000fe20003f84070 */
[----:B------:R-:W-:Y:S01]  /*3a70*/  @!P2 IMAD.IADD R82, R82, 0x1, -R3 ;  /* 0x000000015252a824 */ /* 0x000fe200078e0a03 */
[----:B------:R-:W-:Y:S01]  /*3a80*/  SHF.R.U32.HI R5, RZ, 0x4, R5 ;  /* 0x00000004ff057819 */ /* 0x000fe20000011605 */
[----:B------:R-:W-:Y:S01]  /*3a90*/  @!P5 IMAD.MOV R84, RZ, RZ, -R84 ;  /* 0x000000ffff54d224 */ /* 0x000fe200078e0a54 */
[----:B------:R-:W-:Y:S01]  /*3aa0*/  IADD3 R57, P0, R154, 0x2, RZ ;  /* 0x000000029a397810 */ /* 0x000fe20007f1e0ff */
[----:B------:R-:W-:Y:S01]  /*3ab0*/  @!P6 IMAD.MOV R90, RZ, RZ, -R90 ;  /* 0x000000ffff5ae224 */ /* 0x000fe200078e0a5a */
[----:B------:R-:W-:Y:S01]  /*3ac0*/  SGXT.U32 R48, R5, 0xe ;  /* 0x0000000e0530781a */ /* 0x000fe20000000000 */
[--C-:B------:R-:W-:Y:S01]  /*3ad0*/  @!P1 IMAD.IADD R86, R86, 0x1, -R3.reuse ;  /* 0x0000000156569824 */ /* 0x100fe200078e0a03 */
[----:B------:R-:W-:Y:S01]  /*3ae0*/  IADD3.X R5, R49, -0x7fffffe0, RZ, P0, !PT ;  /* 0x8000002031057810 */ /* 0x000fe200007fe4ff */
[----:B------:R-:W-:Y:S01]  /*3af0*/  @!P3 IMAD.IADD R88, R88, 0x1, -R3 ;  /* 0x000000015858b824 */ /* 0x000fe200078e0a03 */
[----:B------:R-:W-:-:S02]  /*3b00*/  ISETP.GE.AND P0, PT, R69, RZ, PT ;  /* 0x000000ff4500720c */ /* 0x000fc40003f06270 */
[----:B------:R-:W-:Y:S01]  /*3b10*/  ISETP.GE.AND P2, PT, R61, RZ, PT ;  /* 0x000000ff3d00720c */ /* 0x000fe20003f46270 */
[----:B------:R-:W-:Y:S01]  /*3b20*/  @!P4 IMAD.IADD R6, R6, 0x1, -R3 ;  /* 0x000000010606c824 */ /* 0x000fe200078e0a03 */
[----:B------:R-:W-:Y:S02]  /*3b30*/  ISETP.GE.AND P1, PT, R65, RZ, PT ;  /* 0x000000ff4100720c */ /* 0x000fe40003f26270 */
[----:B------:R-:W-:Y:S02]  /*3b40*/  ISETP.GE.AND P3, PT, R67, RZ, PT ;  /* 0x000000ff4300720c */ /* 0x000fe40003f66270 */
[C---:B------:R-:W-:Y:S02]  /*3b50*/  R2UR UR6, R48.reuse ;  /* 0x00000000300672ca */ /* 0x040fe400000e0000 */
[----:B------:R-:W-:Y:S02]  /*3b60*/  R2UR UR10, R48 ;  /* 0x00000000300a72ca */ /* 0x000fe400000e0000 */
[----:B------:R-:W-:-:S02]  /*3b70*/  ISETP.NE.AND P4, PT, R47, RZ, PT ;  /* 0x000000ff2f00720c */ /* 0x000fc40003f85270 */
[----:B------:R-:W-:Y:S01]  /*3b80*/  LOP3.LUT R48, RZ, R47, RZ, 0x33, !PT ;  /* 0x0000002fff307212 */ /* 0x000fe200078e33ff */
[----:B------:R-:W-:Y:S01]  /*3b90*/  @!P2 IMAD.MOV R82, RZ, RZ, -R82 ;  /* 0x000000ffff52a224 */ /* 0x000fe200078e0a52 */
[----:B------:R-:W-:Y:S01]  /*3ba0*/  R2UR UR9, R5 ;  /* 0x00000000050972ca */ /* 0x000fe200000e0000 */
[----:B------:R-:W-:Y:S01]  /*3bb0*/  IMAD.MOV.U32 R5, RZ, RZ, R6 ;  /* 0x000000ffff057224 */ /* 0x000fe200078e0006 */
[C---:B------:R-:W-:Y:S01]  /*3bc0*/  SEL R8, R48.reuse, R8, !P4 ;  /* 0x0000000830087207 */ /* 0x040fe20006000000 */
[----:B------:R-:W-:Y:S01]  /*3bd0*/  @!P1 IMAD.MOV R86, RZ, RZ, -R86 ;  /* 0x000000ffff569224 */ /* 0x000fe200078e0a56 */
[C---:B------:R-:W-:Y:S01]  /*3be0*/  SEL R7, R48.reuse, R7, !P4 ;  /* 0x0000000730077207 */ /* 0x040fe20006000000 */
[----:B------:R-:W-:Y:S01]  /*3bf0*/  @!P0 IMAD.MOV R5, RZ, RZ, -R5 ;  /* 0x000000ffff058224 */ /* 0x000fe200078e0a05 */
[----:B------:R-:W-:Y:S01]  /*3c00*/  SEL R9, R48, R9, !P4 ;  /* 0x0000000930097207 */ /* 0x000fe20006000000 */
[----:B------:R-:W-:Y:S01]  /*3c10*/  IMAD R8, R8, UR4, RZ ;  /* 0x0000000408087c24 */ /* 0x000fe2000f8e02ff */
[C---:B------:R-:W-:Y:S01]  /*3c20*/  SEL R10, R48.reuse, R10, !P4 ;  /* 0x0000000a300a7207 */ /* 0x040fe20006000000 */
[----:B------:R-:W-:Y:S01]  /*3c30*/  IMAD R7, R7, UR4, RZ ;  /* 0x0000000407077c24 */ /* 0x000fe2000f8e02ff */
[C---:B------:R-:W-:Y:S01]  /*3c40*/  SEL R3, R48.reuse, R11, !P4 ;  /* 0x0000000b30037207 */ /* 0x040fe20006000000 */
[----:B------:R-:W-:Y:S01]  /*3c50*/  IMAD R9, R9, UR4, RZ ;  /* 0x0000000409097c24 */ /* 0x000fe2000f8e02ff */
[----:B------:R-:W-:Y:S01]  /*3c60*/  SEL R13, R48, R13, !P4 ;  /* 0x0000000d300d7207 */ /* 0x000fe20006000000 */
[----:B------:R-:W-:Y:S01]  /*3c70*/  @!P3 IMAD.MOV R88, RZ, RZ, -R88 ;  /* 0x000000ffff58b224 */ /* 0x000fe200078e0a58 */
[----:B------:R-:W-:Y:S01]  /*3c80*/  IADD3 R6, P0, R0, UR16, RZ ;  /* 0x0000001000067c10 */ /* 0x000fe2000ff1e0ff */
[----:B------:R-:W-:Y:S01]  /*3c90*/  IMAD R47, R10, UR4, RZ ;  /* 0x000000040a2f7c24 */ /* 0x000fe2000f8e02ff */
[C---:B------:R-:W-:Y:S01]  /*3ca0*/  SEL R14, R48.reuse, R14, !P4 ;  /* 0x0000000e300e7207 */ /* 0x040fe20006000000 */
[----:B------:R-:W-:Y:S01]  /*3cb0*/  IMAD R212, R3, UR4, RZ ;  /* 0x0000000403d47c24 */ /* 0x000fe2000f8e02ff */
[C---:B------:R-:W-:Y:S01]  /*3cc0*/  SEL R16, R48.reuse, R16, !P4 ;  /* 0x0000001030107207 */ /* 0x040fe20006000000 */
[----:B------:R-:W-:Y:S01]  /*3cd0*/  IMAD R215, R13, UR4, RZ ;  /* 0x000000040dd77c24 */ /* 0x000fe2000f8e02ff */
[----:B------:R-:W-:Y:S01]  /*3ce0*/  SEL R15, R48, R15, !P4 ;  /* 0x0000000f300f7207 */ /* 0x000fe20006000000 */
[----:B------:R-:W-:Y:S01]  /*3cf0*/  IMAD R219, R14, UR4, RZ ;  /* 0x000000040edb7c24 */ /* 0x000fe2000f8e02ff */
[----:B------:R-:W-:Y:S01]  /*3d00*/  SEL R17, R48, R17, !P4 ;  /* 0x0000001130117207 */ /* 0x000fe20006000000 */
[----:B------:R-:W-:Y:S01]  /*3d10*/  IMAD R227, R16, UR4, RZ ;  /* 0x0000000410e37c24 */ /* 0x000fe2000f8e02ff */
[----:B------:R-:W-:Y:S01]  /*3d20*/  SEL R18, R48, R18, !P4 ;  /* 0x0000001230127207 */ /* 0x000fe20006000000 */
[----:B------:R-:W-:Y:S01]  /*3d30*/  IMAD R223, R15, UR4, RZ ;  /* 0x000000040fdf7c24 */ /* 0x000fe2000f8e02ff */
[----:B------:R-:W-:Y:S01]  /*3d40*/  LEA.HI.X.SX32 R11, R0, UR17, 0x1, P0 ;  /* 0x00000011000b7c11 */ /* 0x000fe200080f0eff */
[----:B------:R-:W-:Y:S01]  /*3d50*/  ULDC.64 UR16, c[0x0][0x218] ;  /* 0x0000860000107ab9 */ /* 0x000fe20000000a00 */
[----:B------:R-:W-:Y:S01]  /*3d60*/  SEL R19, R48, R19, !P4 ;  /* 0x0000001330137207 */ /* 0x000fe20006000000 */
[----:B------:R-:W-:Y:S01]  /*3d70*/  IMAD R233, R18, UR4, RZ ;  /* 0x0000000412e97c24 */ /* 0x000fe2000f8e02ff */
[----:B------:R-:W-:-:S02]  /*3d80*/  SHF.R.S32.HI R10, RZ, 0x1f, R8 ;  /* 0x0000001fff0a7819 */ /* 0x000fc40000011408 */
[----:B------:R-:W-:Y:S01]  /*3d90*/  IADD3 R13, P6, R8, UR16, RZ ;  /* 0x00000010080d7c10 */ /* 0x000fe2000ffde0ff */
[----:B------:R-:W-:Y:S01]  /*3da0*/  IMAD R19, R19, UR4, RZ ;  /* 0x0000000413137c24 */ /* 0x000fe2000f8e02ff */
[----:B------:R-:W-:Y:S01]  /*3db0*/  R2UR UR11, R49 ;  /* 0x00000000310b72ca */ /* 0x000fe200000e0000 */
[----:B------:R-:W-:Y:S01]  /*3dc0*/  IMAD R49, R17, UR4, RZ ;  /* 0x0000000411317c24 */ /* 0x000fe2000f8e02ff */
[----:B------:R-:W-:Y:S02]  /*3dd0*/  SEL R22, R48, R22, !P4 ;  /* 0x0000001630167207 */ /* 0x000fe40006000000 */
[----:B------:R-:W-:Y:S02]  /*3de0*/  SHF.R.S32.HI R16, RZ, 0x1f, R7 ;  /* 0x0000001fff107819 */ /* 0x000fe40000011407 */
[----:B------:R-:W-:Y:S01]  /*3df0*/  IADD3 R0, P2, R7, UR16, RZ ;  /* 0x0000001007007c10 */ /* 0x000fe2000ff5e0ff */
[----:B------:R-:W-:Y:S01]  /*3e00*/  IMAD R22, R22, UR4, RZ ;  /* 0x0000000416167c24 */ /* 0x000fe2000f8e02ff */
[----:B------:R-:W-:-:S02]  /*3e10*/  SHF.R.S32.HI R8, RZ, 0x1f, R9 ;  /* 0x0000001fff087819 */ /* 0x000fc40000011409 */
[----:B------:R-:W-:Y:S02]  /*3e20*/  IADD3 R14, P1, R9, UR16, RZ ;  /* 0x00000010090e7c10 */ /* 0x000fe4000ff3e0ff */
[C---:B------:R-:W-:Y:S02]  /*3e30*/  SEL R20, R48.reuse, R20, !P4 ;  /* 0x0000001430147207 */ /* 0x040fe40006000000 */
[C---:B------:R-:W-:Y:S02]  /*3e40*/  SEL R21, R48.reuse, R21, !P4 ;  /* 0x0000001530157207 */ /* 0x040fe40006000000 */
[----:B------:R-:W-:Y:S01]  /*3e50*/  SEL R23, R48, R23, !P4 ;  /* 0x0000001730177207 */ /* 0x000fe20006000000 */
[----:B------:R-:W-:Y:S01]  /*3e60*/  IMAD R20, R20, UR4, RZ ;  /* 0x0000000414147c24 */ /* 0x000fe2000f8e02ff */
[C---:B------:R-:W-:Y:S01]  /*3e70*/  SEL R24, R48.reuse, R24, !P4 ;  /* 0x0000001830187207 */ /* 0x040fe20006000000 */
[----:B------:R-:W-:Y:S01]  /*3e80*/  IMAD R21, R21, UR4, RZ ;  /* 0x0000000415157c24 */ /* 0x000fe2000f8e02ff */
[C---:B------:R-:W-:Y:S01]  /*3e90*/  SEL R25, R48.reuse, R25, !P4 ;  /* 0x0000001930197207 */ /* 0x040fe20006000000 */
[----:B------:R-:W-:Y:S01]  /*3ea0*/  IMAD R23, R23, UR4, RZ ;  /* 0x0000000417177c24 */ /* 0x000fe2000f8e02ff */
[----:B------:R-:W-:Y:S01]  /*3eb0*/  SEL R26, R48, R26, !P4 ;  /* 0x0000001a301a7207 */ /* 0x000fe20006000000 */
        /* <DEDUP_REMOVED lines=89> */
[----:B------:R-:W-:Y:S01]  /*4450*/  SHF.R.S32.HI R7, RZ, 0x1f, R47 ;  /* 0x0000001fff077819 */ /* 0x000fe2000001142f */
[----:B------:R-:W-:Y:S01]  /*4460*/  IMAD R17, R88, UR4, RZ ;  /* 0x0000000458117c24 */ /* 0x000fe2000f8e02ff */
[----:B------:R-:W-:Y:S01]  /*4470*/  IADD3 R15, P0, R47, UR16, RZ ;  /* 0x000000102f0f7c10 */ /* 0x000fe2000ff1e0ff */
[----:B------:R-:W-:Y:S01]  /*4480*/  IMAD R5, R5, UR4, RZ ;  /* 0x0000000405057c24 */ /* 0x000fe2000f8e02ff */
[----:B------:R-:W-:-:S02]  /*4490*/  SHF.R.S32.HI R211, RZ, 0x1f, R212 ;  /* 0x0000001fffd37819 */ /* 0x000fc400000114d4 */
[----:B------:R-:W-:Y:S02]  /*44a0*/  CS2R R88, SRZ ;  /* 0x0000000000587805 */ /* 0x000fe4000001ff00 */
[----:B------:R-:W-:Y:S02]  /*44b0*/  SEL R48, R48, R90, !P4 ;  /* 0x0000005a30307207 */ /* 0x000fe40006000000 */
[----:B------:R-:W-:Y:S02]  /*44c0*/  CS2R R90, SRZ ;  /* 0x00000000005a7805 */ /* 0x000fe4000001ff00 */
[----:B------:R-:W-:Y:S02]  /*44d0*/  IADD3 R212, P5, R212, UR16, RZ ;  /* 0x00000010d4d47c10 */ /* 0x000fe4000ffbe0ff */
[----:B------:R-:W-:Y:S02]  /*44e0*/  CS2R R86, SRZ ;  /* 0x0000000000567805 */ /* 0x000fe4000001ff00 */
[----:B------:R-:W-:Y:S01]  /*44f0*/  SHF.R.S32.HI R213, RZ, 0x1f, R215 ;  /* 0x0000001fffd57819 */ /* 0x000fe200000114d7 */
[----:B------:R-:W-:Y:S01]  /*4500*/  IMAD R3, R48, UR4, RZ ;  /* 0x0000000430037c24 */ /* 0x000fe2000f8e02ff */
[----:B------:R-:W-:Y:S01]  /*4510*/  IADD3 R215, P4, R215, UR16, RZ ;  /* 0x00000010d7d77c10 */ /* 0x000fe2000ff9e0ff */
[----:B------:R-:W-:Y:S01]  /*4520*/  IMAD.MOV.U32 R48, RZ, RZ, RZ ;  /* 0x000000ffff307224 */ /* 0x000fe200078e00ff */
[----:B------:R-:W-:Y:S01]  /*4530*/  SHF.R.S32.HI R225, RZ, 0x1f, R227 ;  /* 0x0000001fffe17819 */ /* 0x000fe200000114e3 */
[----:B------:R-:W-:Y:S01]  /*4540*/  UMOV UR4, 0xfffffffe ;  /* 0xfffffffe00047882 */ /* 0x000fe20000000000 */
[----:B------:R-:W-:Y:S01]  /*4550*/  IADD3.X R8, R8, UR17, RZ, P1, !PT ;  /* 0x0000001108087c10 */ /* 0x000fe20008ffe4ff */
[----:B------:R-:W-:Y:S01]  /*4560*/  UIADD3.64 UR10, UR10, -UR4, URZ ;  /* 0x800000040a0a7297 */ /* 0x000fe2000fffe03f */
[----:B------:R-:W-:-:S02]  /*4570*/  IADD3 R227, P1, R227, UR16, RZ ;  /* 0x00000010e3e37c10 */ /* 0x000fc4000ff3e0ff */
[----:B------:R-:W-:Y:S02]  /*4580*/  IADD3.X R7, R7, UR17, RZ, P0, !PT ;  /* 0x0000001107077c10 */ /* 0x000fe400087fe4ff */
[----:B------:R-:W-:Y:S02]  /*4590*/  SHF.R.S32.HI R229, RZ, 0x1f, R49 ;  /* 0x0000001fffe57819 */ /* 0x000fe40000011431 */
[----:B------:R-:W-:Y:S01]  /*45a0*/  IADD3 R9, P0, R49, UR16, RZ ;  /* 0x0000001031097c10 */ /* 0x000fe2000ff1e0ff */
[----:B------:R-:W-:Y:S01]  /*45b0*/  IMAD.MOV.U32 R49, RZ, RZ, RZ ;  /* 0x000000ffff317224 */ /* 0x000fe200078e00ff */
[----:B------:R-:W-:Y:S02]  /*45c0*/  SHF.R.S32.HI R231, RZ, 0x1f, R233 ;  /* 0x0000001fffe77819 */ /* 0x000fe400000114e9 */
[----:B------:R-:W-:Y:S02]  /*45d0*/  IADD3.X R211, R211, UR17, RZ, P5, !PT ;  /* 0x00000011d3d37c10 */ /* 0x000fe4000affe4ff */
[----:B------:R-:W-:-:S02]  /*45e0*/  IADD3 R233, P5, R233, UR16, RZ ;  /* 0x00000010e9e97c10 */ /* 0x000fc4000ffbe0ff */
[----:B------:R-:W-:Y:S02]  /*45f0*/  IADD3.X R213, R213, UR17, RZ, P4, !PT ;  /* 0x00000011d5d57c10 */ /* 0x000fe4000a7fe4ff */
[----:B------:R-:W-:Y:S02]  /*4600*/  SHF.R.S32.HI R217, RZ, 0x1f, R219 ;  /* 0x0000001fffd97819 */ /* 0x000fe400000114db */
[----:B------:R-:W-:Y:S02]  /*4610*/  IADD3.X R16, R16, UR17, RZ, P2, !PT ;  /* 0x0000001110107c10 */ /* 0x000fe400097fe4ff */
[----:B------:R-:W-:Y:S02]  /*4620*/  SHF.R.S32.HI R221, RZ, 0x1f, R223 ;  /* 0x0000001fffdd7819 */ /* 0x000fe400000114df */
[----:B------:R-:W-:Y:S02]  /*4630*/  SHF.R.S32.HI R235, RZ, 0x1f, R19 ;  /* 0x0000001fffeb7819 */ /* 0x000fe40000011413 */
[----:B------:R-:W-:-:S02]  /*4640*/  IADD3 R236, P4, R19, UR16, RZ ;  /* 0x0000001013ec7c10 */ /* 0x000fc4000ff9e0ff */
[----:B------:R-:W-:Y:S02]  /*4650*/  IADD3 R219, P3, R219, UR16, RZ ;  /* 0x00000010dbdb7c10 */ /* 0x000fe4000ff7e0ff */
[----:B------:R-:W-:Y:S02]  /*4660*/  IADD3 R223, P2, R223, UR16, RZ ;  /* 0x00000010dfdf7c10 */ /* 0x000fe4000ff5e0ff */
[----:B------:R-:W-:Y:S02]  /*4670*/  IADD3.X R225, R225, UR17, RZ, P1, !PT ;  /* 0x00000011e1e17c10 */ /* 0x000fe40008ffe4ff */
[----:B------:R-:W-:Y:S02]  /*4680*/  SHF.R.S32.HI R241, RZ, 0x1f, R22 ;  /* 0x0000001ffff17819 */ /* 0x000fe40000011416 */
[----:B------:R-:W-:Y:S02]  /*4690*/  IADD3 R242, P1, R22, UR16, RZ ;  /* 0x0000001016f27c10 */ /* 0x000fe4000ff3e0ff */
[----:B------:R-:W-:-:S02]  /*46a0*/  IADD3.X R229, R229, UR17, RZ, P0, !PT ;  /* 0x00000011e5e57c10 */ /* 0x000fc400087fe4ff */
[----:B------:R-:W-:Y:S02]  /*46b0*/  SHF.R.S32.HI R243, RZ, 0x1f, R23 ;  /* 0x0000001ffff37819 */ /* 0x000fe40000011417 */
[----:B------:R-:W-:Y:S02]  /*46c0*/  IADD3 R244, P0, R23, UR16, RZ ;  /* 0x0000001017f47c10 */ /* 0x000fe4000ff1e0ff */
[----:B------:R-:W-:Y:S02]  /*46d0*/  IADD3.X R231, R231, UR17, RZ, P5, !PT ;  /* 0x00000011e7e77c10 */ /* 0x000fe4000affe4ff */
[----:B------:R-:W-:Y:S02]  /*46e0*/  SHF.R.S32.HI R245, RZ, 0x1f, R24 ;  /* 0x0000001ffff57819 */ /* 0x000fe40000011418 */
[----:B------:R-:W-:Y:S02]  /*46f0*/  IADD3 R246, P5, R24, UR16, RZ ;  /* 0x0000001018f67c10 */ /* 0x000fe4000ffbe0ff */
[----:B------:R-:W-:-:S02]  /*4700*/  IADD3.X R235, R235, UR17, RZ, P4, !PT ;  /* 0x00000011ebeb7c10 */ /* 0x000fc4000a7fe4ff */
[----:B------:R-:W-:Y:S02]  /*4710*/  IADD3.X R217, R217, UR17, RZ, P3, !PT ;  /* 0x00000011d9d97c10 */ /* 0x000fe40009ffe4ff */
[----:B------:R-:W-:Y:S02]  /*4720*/  IADD3.X R221, R221, UR17, RZ, P2, !PT ;  /* 0x00000011dddd7c10 */ /* 0x000fe400097fe4ff */
[----:B------:R-:W-:Y:S02]  /*4730*/  SHF.R.S32.HI R247, RZ, 0x1f, R25 ;  /* 0x0000001ffff77819 */ /* 0x000fe40000011419 */
[----:B------:R-:W-:Y:S02]  /*4740*/  IADD3 R248, P4, R25, UR16, RZ ;  /* 0x0000001019f87c10 */ /* 0x000fe4000ff9e0ff */
[----:B------:R-:W-:Y:S02]  /*4750*/  SHF.R.S32.HI R237, RZ, 0x1f, R20 ;  /* 0x0000001fffed7819 */ /* 0x000fe40000011414 */
[----:B------:R-:W-:-:S02]  /*4760*/  IADD3 R238, P3, R20, UR16, RZ ;  /* 0x0000001014ee7c10 */ /* 0x000fc4000ff7e0ff */
[----:B------:R-:W-:Y:S02]  /*4770*/  SHF.R.S32.HI R239, RZ, 0x1f, R21 ;  /* 0x0000001fffef7819 */ /* 0x000fe40000011415 */
[----:B------:R-:W-:Y:S02]  /*4780*/  IADD3 R240, P2, R21, UR16, RZ ;  /* 0x0000001015f07c10 */ /* 0x000fe4000ff5e0ff */
[----:B------:R-:W-:Y:S02]  /*4790*/  IADD3.X R241, R241, UR17, RZ, P1, !PT ;  /* 0x00000011f1f17c10 */ /* 0x000fe40008ffe4ff */
[----:B------:R-:W-:Y:S02]  /*47a0*/  IADD3 R21, P1, R28, UR16, RZ ;  /* 0x000000101c157c10 */ /* 0x000fe4000ff3e0ff */
[----:B------:R-:W-:Y:S02]  /*47b0*/  IADD3.X R243, R243, UR17, RZ, P0, !PT ;  /* 0x00000011f3f37c10 */ /* 0x000fe400087fe4ff */
[----:B------:R-:W-:Y:S01]  /*47c0*/  IADD3 R22, P0, R29, UR16, RZ ;  /* 0x000000101d167c10 */ /* 0x000fe2000ff1e0ff */
[----:B------:R-:W-:Y:S01]  /*47d0*/  STL [R1+0x4], R21 ;  /* 0x0000041501007387 */ /* 0x000fe20000100800 */
[----:B------:R-:W-:-:S02]  /*47e0*/  IADD3.X R245, R245, UR17, RZ, P5, !PT ;  /* 0x00000011f5f57c10 */ /* 0x000fc4000affe4ff */
[----:B------:R-:W-:Y:S01]  /*47f0*/  IADD3 R23, P5, R30, UR16, RZ ;  /* 0x000000101e177c10 */ /* 0x000fe2000ffbe0ff */
[----:B------:R-:W-:Y:S01]  /*4800*/  STL [R1+0xc], R22 ;  /* 0x00000c1601007387 */ /* 0x000fe20000100800 */
[----:B------:R-:W-:Y:S02]  /*4810*/  IADD3.X R247, R247, UR17, RZ, P4, !PT ;  /* 0x00000011f7f77c10 */ /* 0x000fe4000a7fe4ff */
[----:B------:R-:W-:Y:S01]  /*4820*/  IADD3.X R237, R237, UR17, RZ, P3, !PT ;  /* 0x00000011eded7c10 */ /* 0x000fe20009ffe4ff */
[----:B------:R-:W-:Y:S01]  /*4830*/  STL [R1+0x14], R23 ;  /* 0x0000141701007387 */ /* 0x000fe20000100800 */
[----:B------:R-:W-:Y:S02]  /*4840*/  IADD3 R154, P4, R31, UR16, RZ ;  /* 0x000000101f9a7c10 */ /* 0x000fe4000ff9e0ff */
[----:B------:R-:W-:Y:S02]  /*4850*/  SHF.R.S32.HI R249, RZ, 0x1f, R26 ;  /* 0x0000001ffff97819 */ /* 0x000fe4000001141a */
[----:B------:R-:W-:Y:S01]  /*4860*/  IADD3 R250, P3, R26, UR16, RZ ;  /* 0x000000101afa7c10 */ /* 0x000fe2000ff7e0ff */
[----:B------:R0:W-:Y:S01]  /*4870*/  STL [R1+0x1c], R154 ;  /* 0x00001c9a01007387 */ /* 0x0001e20000100800 */
[----:B------:R-:W-:-:S02]  /*4880*/  IADD3.X R239, R239, UR17, RZ, P2, !PT ;  /* 0x00000011efef7c10 */ /* 0x000fc400097fe4ff */
[----:B------:R-:W-:Y:S02]  /*4890*/  IADD3.X R249, R249, UR17, RZ, P3, !PT ;  /* 0x00000011f9f97c10 */ /* 0x000fe40009ffe4ff */
[----:B------:R-:W-:Y:S02]  /*48a0*/  SHF.R.S32.HI R251, RZ, 0x1f, R27 ;  /* 0x0000001ffffb7819 */ /* 0x000fe4000001141b */
[----:B------:R-:W-:Y:S02]  /*48b0*/  IADD3 R252, P2, R27, UR16, RZ ;  /* 0x000000101bfc7c10 */ /* 0x000fe4000ff5e0ff */
[----:B------:R-:W-:Y:S02]  /*48c0*/  CS2R R26, SRZ ;  /* 0x00000000001a7805 */ /* 0x000fe4000001ff00 */
[----:B------:R-:W-:Y:S02]  /*48d0*/  SHF.R.S32.HI R19, RZ, 0x1f, R28 ;  /* 0x0000001fff137819 */ /* 0x000fe4000001141c */
[----:B0-----:R-:W-:-:S02]  /*48e0*/  IADD3 R154, P3, R32, UR16, RZ ;  /* 0x00000010209a7c10 */ /* 0x001fc4000ff7e0ff */
[----:B------:R-:W-:Y:S02]  /*48f0*/  IADD3.X R251, R251, UR17, RZ, P2, !PT ;  /* 0x00000011fbfb7c10 */ /* 0x000fe400097fe4ff */
[----:B------:R-:W-:Y:S01]  /*4900*/  IADD3.X R155, R19, UR17, RZ, P1, !PT ;  /* 0x00000011139b7c10 */ /* 0x000fe20008ffe4ff */
[----:B------:R0:W-:Y:S01]  /*4910*/  STL [R1+0x24], R154 ;  /* 0x0000249a01007387 */ /* 0x0001e20000100800 */
[----:B------:R-:W-:Y:S02]  /*4920*/  SHF.R.S32.HI R20, RZ, 0x1f, R29 ;  /* 0x0000001fff147819 */ /* 0x000fe4000001141d */
[----:B------:R-:W-:Y:S02]  /*4930*/  CS2R R28, SRZ ;  /* 0x00000000001c7805 */ /* 0x000fe4000001ff00 */
[----:B------:R-:W-:Y:S02]  /*4940*/  SHF.R.S32.HI R21, RZ, 0x1f, R30 ;  /* 0x0000001fff157819 */ /* 0x000fe4000001141e */
[----:B------:R-:W-:-:S02]  /*4950*/  SHF.R.S32.HI R22, RZ, 0x1f, R31 ;  /* 0x0000001fff167819 */ /* 0x000fc4000001141f */
[----:B------:R-:W-:Y:S02]  /*4960*/  CS2R R30, SRZ ;  /* 0x00000000001e7805 */ /* 0x000fe4000001ff00 */
[----:B------:R-:W-:Y:S02]  /*4970*/  SHF.R.S32.HI R23, RZ, 0x1f, R32 ;  /* 0x0000001fff177819 */ /* 0x000fe40000011420 */
[----:B------:R-:W-:Y:S02]  /*4980*/  SHF.R.S32.HI R24, RZ, 0x1f, R33 ;  /* 0x0000001fff187819 */ /* 0x000fe40000011421 */
[----:B0-----:R-:W-:Y:S02]  /*4990*/  IADD3 R154, P2, R33, UR16, RZ ;  /* 0x00000010219a7c10 */ /* 0x001fe4000ff5e0ff */
[----:B------:R-:W-:Y:S02]  /*49a0*/  CS2R R32, SRZ ;  /* 0x0000000000207805 */ /* 0x000fe4000001ff00 */
[----:B------:R-:W-:-:S02]  /*49b0*/  SHF.R.S32.HI R25, RZ, 0x1f, R34 ;  /* 0x0000001fff197819 */ /* 0x000fc40000011422 */
[----:B------:R-:W-:Y:S01]  /*49c0*/  SHF.R.S32.HI R19, RZ, 0x1f, R35 ;  /* 0x0000001fff137819 */ /* 0x000fe20000011423 */
[----:B------:R0:W-:Y:S01]  /*49d0*/  STL [R1+0x2c], R154 ;  /* 0x00002c9a01007387 */ /* 0x0001e20000100800 */
[----:B------:R-:W-:Y:S02]  /*49e0*/  R2UR UR8, R57 ;  /* 0x00000000390872ca */ /* 0x000fe400000e0000 */
[----:B------:R-:W-:Y:S01]  /*49f0*/  IADD3.X R10, R10, UR17, RZ, P6, !PT ;  /* 0x000000110a0a7c10 */ /* 0x000fe2000b7fe4ff */
[----:B------:R1:W-:Y:S01]  /*4a00*/  STL [R1], R155 ;  /* 0x0000009b01007387 */ /* 0x0003e20000100800 */
[----:B0-----:R-:W-:Y:S02]  /*4a10*/  IADD3 R154, P1, R34, UR16, RZ ;  /* 0x00000010229a7c10 */ /* 0x001fe4000ff3e0ff */
[----:B-1----:R-:W-:-:S03]  /*4a20*/  IADD3.X R155, R20, UR17, RZ, P0, !PT ;  /* 0x00000011149b7c10 */ /* 0x002fc600087fe4ff */
[----:B------:R0:W-:Y:S01]  /*4a30*/  STL [R1+0x34], R154 ;  /* 0x0000349a01007387 */ /* 0x0001e20000100800 */
[----:B------:R-:W-:-:S03]  /*4a40*/  SHF.R.S32.HI R20, RZ, 0x1f, R36 ;  /* 0x0000001fff147819 */ /* 0x000fc60000011424 */
[----:B------:R-:W-:Y:S01]  /*4a50*/  UIADD3.64 UR20, UR8, 0x100, URZ ;  /* 0x0000010008147897 */ /* 0x000fe2000fffe03f */
[----:B------:R1:W-:Y:S01]  /*4a60*/  STL [R1+0x8], R155 ;  /* 0x0000089b01007387 */ /* 0x0003e20000100800 */
[----:B0-----:R-:W-:Y:S02]  /*4a70*/  IADD3 R154, P0, R35, UR16, RZ ;  /* 0x00000010239a7c10 */ /* 0x001fe4000ff1e0ff */
[----:B------:R-:W-:Y:S02]  /*4a80*/  CS2R R34, SRZ ;  /* 0x0000000000227805 */ /* 0x000fe4000001ff00 */
[----:B-1----:R-:W-:Y:S01]  /*4a90*/  IADD3.X R155, R21, UR17, RZ, P5, !PT ;  /* 0x00000011159b7c10 */ /* 0x002fe2000affe4ff */
[----:B------:R0:W-:Y:S01]  /*4aa0*/  STL [R1+0x3c], R154 ;  /* 0x00003c9a01007387 */ /* 0x0001e20000100800 */
[----:B------:R-:W-:-:S03]  /*4ab0*/  SHF.R.S32.HI R21, RZ, 0x1f, R37 ;  /* 0x0000001fff157819 */ /* 0x000fc60000011425 */
[----:B------:R1:W-:Y:S01]  /*4ac0*/  STL [R1+0x10], R155 ;  /* 0x0000109b01007387 */ /* 0x0003e20000100800 */
[----:B0-----:R-:W-:Y:S02]  /*4ad0*/  IADD3 R154, P5, R36, UR16, RZ ;  /* 0x00000010249a7c10 */ /* 0x001fe4000ffbe0ff */
[----:B-1----:R-:W-:-:S03]  /*4ae0*/  IADD3.X R155, R22, UR17, RZ, P4, !PT ;  /* 0x00000011169b7c10 */ /* 0x002fc6000a7fe4ff */
[----:B------:R0:W-:Y:S01]  /*4af0*/  STL [R1+0x44], R154 ;  /* 0x0000449a01007387 */ /* 0x0001e20000100800 */
[----:B------:R-:W-:-:S03]  /*4b00*/  SHF.R.S32.HI R22, RZ, 0x1f, R38 ;  /* 0x0000001fff167819 */ /* 0x000fc60000011426 */
        /* <DEDUP_REMOVED lines=154> */
[----:B------:R-:W-:Y:S02]  /*54b0*/  IADD3.X R19, R19, UR17, RZ, P2, !PT ;  /* 0x0000001113137c10 */ /* 0x000fe400097fe4ff */
[----:B------:R-:W-:Y:S01]  /*54c0*/  SHF.R.S32.HI R21, RZ, 0x1f, R80 ;  /* 0x0000001fff157819 */ /* 0x000fe20000011450 */
[----:B------:R1:W-:Y:S01]  /*54d0*/  STL [R1+0xf0], R155 ;  /* 0x0000f09b01007387 */ /* 0x0003e20000100800 */
[----:B0-----:R-:W-:-:S02]  /*54e0*/  IADD3 R154, P1, R78, UR16, RZ ;  /* 0x000000104e9a7c10 */ /* 0x001fc4000ff3e0ff */
        /* <DEDUP_REMOVED lines=20> */
[----:B------:R0:W-:Y:S04]  /*5630*/  STL [R1+0x13c], R154 ;  /* 0x00013c9a01007387 */ /* 0x0001e80000100800 */
[----:B------:R-:W-:Y:S01]  /*5640*/  STL [R1+0x110], R155 ;  /* 0x0001109b01007387 */ /* 0x000fe20000100800 */
[----:B0-----:R-:W-:-:S02]  /*5650*/  IADD3 R154, P3, R18, UR16, RZ ;  /* 0x00000010129a7c10 */ /* 0x001fc4000ff7e0ff */
[----:B------:R-:W-:-:S03]  /*5660*/  SHF.R.S32.HI R18, RZ, 0x1f, R17 ;  /* 0x0000001fff127819 */ /* 0x000fc60000011411 */
[----:B------:R0:W-:Y:S04]  /*5670*/  STL [R1+0x144], R154 ;  /* 0x0001449a01007387 */ /* 0x0001e80000100800 */
[----:B------:R1:W-:Y:S01]  /*5680*/  STL [R1+0x118], R19 ;  /* 0x0001181301007387 */ /* 0x0003e20000100800 */
[----:B0-----:R-:W-:Y:S02]  /*5690*/  IADD3 R154, P2, R17, UR16, RZ ;  /* 0x00000010119a7c10 */ /* 0x001fe4000ff5e0ff */
[----:B------:R-:W-:Y:S02]  /*56a0*/  SHF.R.S32.HI R17, RZ, 0x1f, R5 ;  /* 0x0000001fff117819 */ /* 0x000fe40000011405 */
[----:B-1----:R-:W-:Y:S01]  /*56b0*/  IADD3.X R19, R20, UR17, RZ, P1, !PT ;  /* 0x0000001114137c10 */ /* 0x002fe20008ffe4ff */
[----:B------:R-:W-:Y:S01]  /*56c0*/  STL [R1+0x14c], R154 ;  /* 0x00014c9a01007387 */ /* 0x000fe20000100800 */
[----:B------:R-:W-:-:S02]  /*56d0*/  IADD3 R20, P1, R5, UR16, RZ ;  /* 0x0000001005147c10 */ /* 0x000fc4000ff3e0ff */
[----:B------:R-:W-:Y:S01]  /*56e0*/  IADD3.X R5, R21, UR17, RZ, P0, !PT ;  /* 0x0000001115057c10 */ /* 0x000fe200087fe4ff */
[----:B------:R0:W-:Y:S01]  /*56f0*/  STL [R1+0x120], R19 ;  /* 0x0001201301007387 */ /* 0x0001e20000100800 */
[----:B------:R-:W-:-:S03]  /*5700*/  IADD3.X R18, R18, UR17, RZ, P2, !PT ;  /* 0x0000001112127c10 */ /* 0x000fc600097fe4ff */
[----:B------:R1:W-:Y:S04]  /*5710*/  STL [R1+0x154], R20 ;  /* 0x0001541401007387 */ /* 0x0003e80000100800 */
[----:B------:R2:W-:Y:S01]  /*5720*/  STL [R1+0x128], R5 ;  /* 0x0001280501007387 */ /* 0x0005e20000100800 */
[----:B0-----:R-:W-:Y:S02]  /*5730*/  IADD3 R19, P0, R3, UR16, RZ ;  /* 0x0000001003137c10 */ /* 0x001fe4000ff1e0ff */
[----:B-1----:R-:W-:-:S03]  /*5740*/  IADD3.X R20, R22, UR17, RZ, P5, !PT ;  /* 0x0000001116147c10 */ /* 0x002fc6000affe4ff */
[----:B------:R0:W-:Y:S01]  /*5750*/  STL [R1+0x15c], R19 ;  /* 0x00015c1301007387 */ /* 0x0001e20000100800 */
[----:B------:R-:W-:Y:S02]  /*5760*/  LEA.HI.X.SX32 R3, R3, UR17, 0x1, P0 ;  /* 0x0000001103037c11 */ /* 0x000fe400080f0eff */
[----:B--2---:R-:W-:Y:S01]  /*5770*/  IADD3.X R5, R23, UR17, RZ, P4, !PT ;  /* 0x0000001117057c10 */ /* 0x004fe2000a7fe4ff */
[----:B------:R-:W-:Y:S04]  /*5780*/  STL [R1+0x130], R20 ;  /* 0x0001301401007387 */ /* 0x000fe80000100800 */
[----:B------:R1:W-:Y:S01]  /*5790*/  STL [R1+0x138], R5 ;  /* 0x0001380501007387 */ /* 0x0003e20000100800 */
[----:B0-----:R-:W-:Y:S02]  /*57a0*/  IADD3.X R19, R24, UR17, RZ, P3, !PT ;  /* 0x0000001118137c10 */ /* 0x001fe40009ffe4ff */
[----:B------:R-:W-:-:S03]  /*57b0*/  CS2R R24, SRZ ;  /* 0x0000000000187805 */ /* 0x000fc6000001ff00 */
[----:B------:R-:W-:Y:S01]  /*57c0*/  STL [R1+0x140], R19 ;  /* 0x0001401301007387 */ /* 0x000fe20000100800 */
[----:B-1----:R-:W-:Y:S01]  /*57d0*/  IADD3.X R5, R17, UR17, RZ, P1, !PT ;  /* 0x0000001111057c10 */ /* 0x002fe20008ffe4ff */
[----:B------:R-:W-:Y:S02]  /*57e0*/  IMAD.SHL.U32 R17, R153, 0x8, RZ ;  /* 0x0000000899117824 */ /* 0x000fe400078e00ff */
[----:B------:R-:W-:Y:S01]  /*57f0*/  STL [R1+0x148], R18 ;  /* 0x0001481201007387 */ /* 0x000fe20000100800 */
[----:B------:R-:W-:-:S03]  /*5800*/  UIADD3.64 UR16, UR8, 0xfe, URZ ;  /* 0x000000fe08107897 */ /* 0x000fc6000fffe03f */
[----:B------:R0:W-:Y:S04]  /*5810*/  STL [R1+0x150], R5 ;  /* 0x0001500501007387 */ /* 0x0001e80000100800 */
[----:B------:R1:W-:Y:S04]  /*5820*/  STL [R1+0x158], R3 ;  /* 0x0001580301007387 */ /* 0x0003e80000100800 */
[----:B------:R2:W-:Y:S01]  /*5830*/  STL [R1+0x174], R17 ;  /* 0x0001741101007387 */ /* 0x0005e20000100800 */
[----:B0-----:R-:W-:Y:S02]  /*5840*/  LOP3.LUT R5, R153, 0x3f, RZ, 0xc0, !PT ;  /* 0x0000003f99057812 */ /* 0x001fe400078ec0ff */
[----:B-1----:R-:W-:-:S05]  /*5850*/  LOP3.LUT R3, R17, 0x30, RZ, 0xc0, !PT ;  /* 0x0000003011037812 */ /* 0x002fca00078ec0ff */
[----:B--2---:R-:W-:Y:S02]  /*5860*/  IMAD R17, R152, 0x40, R3 ;  /* 0x0000004098117824 */ /* 0x004fe400078e0203 */
[----:B------:R-:W-:Y:S01]  /*5870*/  IMAD R3, R5, UR7, RZ ;  /* 0x0000000705037c24 */ /* 0x000fe2000f8e02ff */
[----:B------:R-:W-:Y:S02]  /*5880*/  UMOV UR7, 0x80000020 ;  /* 0x8000002000077882 */ /* 0x000fe40000000000 */
[C---:B------:R-:W-:Y:S01]  /*5890*/  LOP3.LUT R19, R17.reuse, 0x10, RZ, 0x3c, !PT ;  /* 0x0000001011137812 */ /* 0x040fe200078e3cff */
[----:B------:R0:W-:Y:S01]  /*58a0*/  STL [R1+0x160], R17 ;  /* 0x0001601101007387 */ /* 0x0001e20000100800 */
[C---:B------:R-:W-:Y:S02]  /*58b0*/  LOP3.LUT R18, R17.reuse, 0x20, RZ, 0x3c, !PT ;  /* 0x0000002011127812 */ /* 0x040fe400078e3cff */
[----:B------:R-:W-:Y:S01]  /*58c0*/  SHF.R.S32.HI R20, RZ, 0x1f, R3 ;  /* 0x0000001fff147819 */ /* 0x000fe20000011403 */
[----:B------:R1:W-:Y:S04]  /*58d0*/  STL [R1+0x16c], R19 ;  /* 0x00016c1301007387 */ /* 0x0003e80000100800 */
[----:B------:R1:W-:Y:S01]  /*58e0*/  STL [R1+0x168], R18 ;  /* 0x0001681201007387 */ /* 0x0003e20000100800 */
[----:B0-----:R-:W-:-:S05]  /*58f0*/  LOP3.LUT R17, R17, 0x30, RZ, 0x3c, !PT ;  /* 0x0000003011117812 */ /* 0x001fca00078e3cff */
[----:B------:R1:W-:Y:S02]  /*5900*/  STL [R1+0x164], R17 ;  /* 0x0001641101007387 */ /* 0x0003e40000100800 */
.L_x_2:
[----:B------:R0:W-:Y:S01]  /*5910*/  STL [R1+0x1b8], R12 ;  /* 0x0001b80c01007387 */ /* 0x0001e20000100800 */
[C---:B------:R-:W-:Y:S02]  /*5920*/  ISETP.GT.AND P1, PT, R4.reuse, RZ, PT ;  /* 0x000000ff0400720c */ /* 0x040fe40003f24270 */
[----:B------:R-:W-:Y:S01]  /*5930*/  ISETP.GT.AND P3, PT, R4, 0x1, PT ;  /* 0x000000010400780c */ /* 0x000fe20003f64270 */
[----:B-----5:R2:W-:Y:S01]  /*5940*/  STL [R1+0x178], R2 ;  /* 0x0001780201007387 */ /* 0x0205e20000100800 */
[----:B------:R-:W-:Y:S02]  /*5950*/  IADD3 R20, P2, R6, UR13, RZ ;  /* 0x0000000d06147c10 */ /* 0x000fe4000ff5e0ff */
[----:B------:R-:W-:Y:S02]  /*5960*/  PRMT R160, RZ, 0x7610, R160 ;  /* 0x00007610ffa07816 */ /* 0x000fe400000000a0 */
[----:B------:R-:W-:Y:S01]  /*5970*/  PRMT R161, RZ, 0x7610, R161 ;  /* 0x00007610ffa17816 */ /* 0x000fe200000000a1 */
[----:B0-----:R-:W0:Y:S01]  /*5980*/  LDC R12, c[0x0][0x238] ;  /* 0x00008e00ff0c7b82 */ /* 0x001e220000000800 */
[----:B------:R-:W-:-:S03]  /*5990*/  ISETP.GT.AND P0, PT, R4, 0x2, PT ;  /* 0x000000020400780c */ /* 0x000fc60003f04270 */
[----:B-1----:R-:W-:Y:S01]  /*59a0*/  @P1 IMAD.MOV.U32 R18, RZ, RZ, R6 ;  /* 0x000000ffff121224 */ /* 0x002fe200078e0006 */
[----:B------:R-:W-:Y:S01]  /*59b0*/  PRMT R162, RZ, 0x7610, R162 ;  /* 0x00007610ffa27816 */ /* 0x000fe200000000a2 */
[----:B------:R-:W-:Y:S01]  /*59c0*/  @P1 IMAD.MOV.U32 R19, RZ, RZ, R11 ;  /* 0x000000ffff131224 */ /* 0x000fe200078e000b */
[----:B------:R-:W-:Y:S01]  /*59d0*/  ISETP.GT.AND P4, PT, R4, 0x4, PT ;  /* 0x000000040400780c */ /* 0x000fe20003f84270 */
[----:B--2---:R-:W2:Y:S04]  /*59e0*/  LDL R2, [R1+0x15c] ;  /* 0x00015c0001027983 */ /* 0x004ea80000100800 */
[----:B------:R1:W3:Y:S01]  /*59f0*/  @P1 LDG.E.U8 R160, desc[UR14][R18.64] ;  /* 0x0000000e12a01981 */ /* 0x0002e2000c1e1100 */
[C---:B0-----:R-:W-:Y:S01]  /*5a00*/  LEA.HI.X.SX32 R21, R12.reuse, R11, 0x1, P2 ;  /* 0x0000000b0c157211 */ /* 0x041fe200010f0eff */
[----:B------:R-:W-:-:S04]  /*5a10*/  IMAD.SHL.U32 R17, R12, 0x2, RZ ;  /* 0x000000020c117824 */ /* 0x000fc800078e00ff */
[----:B------:R0:W4:Y:S01]  /*5a20*/  @P3 LDG.E.U8 R161, desc[UR14][R20.64] ;  /* 0x0000000e14a13981 */ /* 0x000122000c1e1100 */
[CC--:B-1----:R-:W-:Y:S02]  /*5a30*/  IADD3 R18, P1, R17.reuse, R6.reuse, RZ ;  /* 0x0000000611127210 */ /* 0x0c2fe40007f3e0ff */
[----:B------:R-:W-:Y:S02]  /*5a40*/  ISETP.GT.AND P3, PT, R4, 0x3, PT ;  /* 0x000000030400780c */ /* 0x000fe40003f64270 */
[----:B------:R-:W-:Y:S01]  /*5a50*/  LEA.HI.X.SX32 R19, R17, R11, 0x1, P1 ;  /* 0x0000000b11137211 */ /* 0x000fe200008f0eff */
[C---:B0-----:R-:W-:Y:S01]  /*5a60*/  IMAD R21, R12.reuse, 0x3, RZ ;  /* 0x000000030c157824 */ /* 0x041fe200078e02ff */
[----:B------:R-:W-:Y:S01]  /*5a70*/  PRMT R163, RZ, 0x7610, R163 ;  /* 0x00007610ffa37816 */ /* 0x000fe200000000a3 */
[C---:B------:R-:W-:Y:S02]  /*5a80*/  IMAD.SHL.U32 R17, R12.reuse, 0x4, RZ ;  /* 0x000000040c117824 */ /* 0x040fe400078e00ff */
[----:B------:R0:W2:Y:S01]  /*5a90*/  @P0 LDG.E.U8 R162, desc[UR14][R18.64] ;  /* 0x0000000e12a20981 */ /* 0x0000a2000c1e1100 */
[----:B------:R-:W-:Y:S01]  /*5aa0*/  IADD3 R20, P2, R21, R6, RZ ;  /* 0x0000000615147210 */ /* 0x000fe20007f5e0ff */
[----:B------:R-:W-:Y:S01]  /*5ab0*/  IMAD R22, R12, 0x5, RZ ;  /* 0x000000050c167824 */ /* 0x000fe200078e02ff */
[----:B------:R-:W-:-:S02]  /*5ac0*/  ISETP.GT.AND P0, PT, R4, 0x5, PT ;  /* 0x000000050400780c */ /* 0x000fc40003f04270 */
[----:B------:R-:W-:Y:S02]  /*5ad0*/  LEA.HI.X.SX32 R21, R21, R11, 0x1, P2 ;  /* 0x0000000b15157211 */ /* 0x000fe400010f0eff */
[----:B0-----:R-:W-:-:S03]  /*5ae0*/  IADD3 R18, P1, R17, R6, RZ ;  /* 0x0000000611127210 */ /* 0x001fc60007f3e0ff */
[----:B------:R0:W3:Y:S01]  /*5af0*/  @P3 LDG.E.U8 R163, desc[UR14][R20.64] ;  /* 0x0000000e14a33981 */ /* 0x0000e2000c1e1100 */
[----:B------:R-:W-:Y:S02]  /*5b00*/  PRMT R180, RZ, 0x7610, R180 ;  /* 0x00007610ffb47816 */ /* 0x000fe400000000b4 */
[----:B------:R-:W-:Y:S02]  /*5b10*/  LEA.HI.X.SX32 R19, R17, R11, 0x1, P1 ;  /* 0x0000000b11137211 */ /* 0x000fe400008f0eff */
[----:B------:R-:W-:Y:S01]  /*5b20*/  PRMT R181, RZ, 0x7610, R181 ;  /* 0x00007610ffb57816 */ /* 0x000fe200000000b5 */
[----:B------:R-:W-:Y:S01]  /*5b30*/  IMAD R17, R12, 0x6, RZ ;  /* 0x000000060c117824 */ /* 0x000fe200078e02ff */
[----:B------:R-:W-:Y:S01]  /*5b40*/  ISETP.GT.AND P3, PT, R4, 0x6, PT ;  /* 0x000000060400780c */ /* 0x000fe20003f64270 */
[----:B------:R1:W4:Y:S01]  /*5b50*/  @P4 LDG.E.U8 R180, desc[UR14][R18.64] ;  /* 0x0000000e12b44981 */ /* 0x000322000c1e1100 */
[----:B0-----:R-:W-:Y:S02]  /*5b60*/  IADD3 R20, P1, R22, R6, RZ ;  /* 0x0000000616147210 */ /* 0x001fe40007f3e0ff */
[----:B------:R-:W-:-:S02]  /*5b70*/  ISETP.GT.AND P4, PT, R4, 0x7, PT ;  /* 0x000000070400780c */ /* 0x000fc40003f84270 */
[----:B------:R-:W-:Y:S01]  /*5b80*/  LEA.HI.X.SX32 R21, R22, R11, 0x1, P1 ;  /* 0x0000000b16157211 */ /* 0x000fe200008f0eff */
[----:B------:R-:W-:Y:S01]  /*5b90*/  IMAD R22, R12, 0x7, RZ ;  /* 0x000000070c167824 */ /* 0x000fe200078e02ff */
[----:B-1----:R-:W-:-:S03]  /*5ba0*/  IADD3 R18, P2, R17, R6, RZ ;  /* 0x0000000611127210 */ /* 0x002fc60007f5e0ff */
[----:B------:R0:W4:Y:S01]  /*5bb0*/  @P0 LDG.E.U8 R181, desc[UR14][R20.64] ;  /* 0x0000000e14b50981 */ /* 0x000122000c1e1100 */
[----:B------:R-:W-:Y:S02]  /*5bc0*/  PRMT R182, RZ, 0x7610, R182 ;  /* 0x00007610ffb67816 */ /* 0x000fe400000000b6 */
[----:B------:R-:W-:Y:S02]  /*5bd0*/  PRMT R183, RZ, 0x7610, R183 ;  /* 0x00007610ffb77816 */ /* 0x000fe400000000b7 */
[-C--:B------:R-:W-:Y:S02]  /*5be0*/  LEA.HI.X.SX32 R19, R17, R11.reuse, 0x1, P2 ;  /* 0x0000000b11137211 */ /* 0x080fe400010f0eff */
[----:B0-----:R-:W-:Y:S01]  /*5bf0*/  IADD3 R20, P1, R22, R6, RZ ;  /* 0x0000000616147210 */ /* 0x001fe20007f3e0ff */
[----:B------:R-:W-:Y:S01]  /*5c00*/  IMAD.SHL.U32 R17, R12, 0x8, RZ ;  /* 0x000000080c117824 */ /* 0x000fe200078e00ff */
[----:B------:R-:W-:Y:S01]  /*5c10*/  ISETP.GT.AND P0, PT, R4, 0x8, PT ;  /* 0x000000080400780c */ /* 0x000fe20003f04270 */
[----:B------:R0:W4:Y:S01]  /*5c20*/  @P3 LDG.E.U8 R182, desc[UR14][R18.64] ;  /* 0x0000000e12b63981 */ /* 0x000122000c1e1100 */
[----:B------:R-:W-:-:S02]  /*5c30*/  LEA.HI.X.SX32 R21, R22, R11, 0x1, P1 ;  /* 0x0000000b16157211 */ /* 0x000fc400008f0eff */
[----:B------:R-:W-:-:S03]  /*5c40*/  ISETP.GT.AND P3, PT, R4, 0x9, PT ;  /* 0x000000090400780c */ /* 0x000fc60003f64270 */
[----:B------:R1:W4:Y:S01]  /*5c50*/  @P4 LDG.E.U8 R183, desc[UR14][R20.64] ;  /* 0x0000000e14b74981 */ /* 0x000322000c1e1100 */
[----:B------:R-:W-:Y:S02]  /*5c60*/  PRMT R184, RZ, 0x7610, R184 ;  /* 0x00007610ffb87816 */ /* 0x000fe400000000b8 */
[----:B0-----:R-:W-:Y:S01]  /*5c70*/  IADD3 R18, P1, R17, R6, RZ ;  /* 0x0000000611127210 */ /* 0x001fe20007f3e0ff */
[----:B-1----:R-:W-:-:S03]  /*5c80*/  IMAD R21, R12, 0x9, RZ ;  /* 0x000000090c157824 */ /* 0x002fc600078e02ff */
[-C--:B------:R-:W-:Y:S01]  /*5c90*/  LEA.HI.X.SX32 R19, R17, R11.reuse, 0x1, P1 ;  /* 0x0000000b11137211 */ /* 0x080fe200008f0eff */
[----:B------:R-:W-:Y:S01]  /*5ca0*/  IMAD R17, R12, 0xa, RZ ;  /* 0x0000000a0c117824 */ /* 0x000fe200078e02ff */
[----:B------:R-:W-:Y:S02]  /*5cb0*/  ISETP.GT.AND P4, PT, R4, 0xa, PT ;  /* 0x0000000a0400780c */ /* 0x000fe40003f84270 */
[C---:B------:R-:W-:Y:S01]  /*5cc0*/  IADD3 R20, P2, R21.reuse, R6, RZ ;  /* 0x0000000615147210 */ /* 0x040fe20007f5e0ff */
[----:B------:R0:W4:Y:S01]  /*5cd0*/  @P0 LDG.E.U8 R184, desc[UR14][R18.64] ;  /* 0x0000000e12b80981 */ /* 0x000122000c1e1100 */
[----:B------:R-:W-:Y:S01]  /*5ce0*/  PRMT R185, RZ, 0x7610, R185 ;  /* 0x00007610ffb97816 */ /* 0x000fe200000000b9 */
[----:B------:R-:W-:Y:S01]  /*5cf0*/  IMAD R22, R12, 0xb, RZ ;  /* 0x0000000b0c167824 */ /* 0x000fe200078e02ff */
[----:B------:R-:W-:Y:S02]  /*5d00*/  LEA.HI.X.SX32 R21, R21, R11, 0x1, P2 ;  /* 0x0000000b15157211 */ /* 0x000fe400010f0eff */
[----:B------:R-:W-:-:S02]  /*5d10*/  ISETP.GT.AND P0, PT, R4, 0xb, PT ;  /* 0x0000000b0400780c */ /* 0x000fc40003f04270 */
[----:B------:R-:W-:Y:S01]  /*5d20*/  PRMT R186, RZ, 0x7610, R186 ;  /* 0x00007610ffba7816 */ /* 0x000fe200000000ba */
[----:B------:R1:W4:Y:S01]  /*5d30*/  @P3 LDG.E.U8 R185, desc[UR14][R20.64] ;  /* 0x0000000e14b93981 */ /* 0x000322000c1e1100 */
[----:B0-----:R-:W-:-:S04]  /*5d40*/  IADD3 R18, P1, R17, R6, RZ ;  /* 0x0000000611127210 */ /* 0x001fc80007f3e0ff */
[----:B------:R-:W-:Y:S02]  /*5d50*/  LEA.HI.X.SX32 R19, R17, R11, 0x1, P1 ;  /* 0x0000000b11137211 */ /* 0x000fe400008f0eff */
[----:B-1----:R-:W-:-:S03]  /*5d60*/  IADD3 R20, P1, R22, R6, RZ ;  /* 0x0000000616147210 */ /* 0x002fc60007f3e0ff */
[----:B------:R0:W4:Y:S01]  /*5d70*/  @P4 LDG.E.U8 R186, desc[UR14][R18.64] ;  /* 0x0000000e12ba4981 */ /* 0x000122000c1e1100 */
[----:B------:R-:W-:Y:S01]  /*5d80*/  PRMT R187, RZ, 0x7610, R187 ;  /* 0x00007610ffbb7816 */ /* 0x000fe200000000bb */
[----:B------:R-:W-:Y:S01]  /*5d90*/  IMAD R17, R12, 0xc, RZ ;  /* 0x0000000c0c117824 */ /* 0x000fe200078e02ff */
[----:B------:R-:W-:Y:S01]  /*5da0*/  LEA.HI.X.SX32 R21, R22, R11, 0x1, P1 ;  /* 0x0000000b16157211 */ /* 0x000fe200008f0eff */
[----:B------:R-:W-:Y:S01]  /*5db0*/  IMAD R22, R12, 0xd, RZ ;  /* 0x0000000d0c167824 */ /* 0x000fe200078e02ff */
[C---:B------:R-:W-:Y:S02]  /*5dc0*/  ISETP.GT.AND P3, PT, R4.reuse, 0xc, PT ;  /* 0x0000000c0400780c */ /* 0x040fe40003f64270 */
[----:B------:R-:W-:Y:S01]  /*5dd0*/  ISETP.GT.AND P4, PT, R4, 0xd, PT ;  /* 0x0000000d0400780c */ /* 0x000fe20003f84270 */
[----:B------:R1:W4:Y:S01]  /*5de0*/  @P0 LDG.E.U8 R187, desc[UR14][R20.64] ;  /* 0x0000000e14bb0981 */ /* 0x000322000c1e1100 */
[----:B0-----:R-:W-:Y:S02]  /*5df0*/  IADD3 R18, P2, R17, R6, RZ ;  /* 0x0000000611127210 */ /* 0x001fe40007f5e0ff */
[----:B------:R-:W-:-:S02]  /*5e00*/  PRMT R192, RZ, 0x7610, R192 ;  /* 0x00007610ffc07816 */ /* 0x000fc400000000c0 */
[----:B------:R-:W-:Y:S02]  /*5e10*/  PRMT R193, RZ, 0x7610, R193 ;  /* 0x00007610ffc17816 */ /* 0x000fe400000000c1 */
[----:B-1----:R-:W-:Y:S02]  /*5e20*/  IADD3 R20, P1, R22, R6, RZ ;  /* 0x0000000616147210 */ /* 0x002fe40007f3e0ff */
[-C--:B------:R-:W-:Y:S01]  /*5e30*/  LEA.HI.X.SX32 R19, R17, R11.reuse, 0x1, P2 ;  /* 0x0000000b11137211 */ /* 0x080fe200010f0eff */
[----:B------:R-:W-:Y:S01]  /*5e40*/  IMAD R17, R12, 0xe, RZ ;  /* 0x0000000e0c117824 */ /* 0x000fe200078e02ff */
[----:B------:R-:W-:Y:S02]  /*5e50*/  LEA.HI.X.SX32 R21, R22, R11, 0x1, P1 ;  /* 0x0000000b16157211 */ /* 0x000fe400008f0eff */
[C---:B------:R-:W-:Y:S01]  /*5e60*/  ISETP.GT.AND P0, PT, R4.reuse, 0xe, PT ;  /* 0x0000000e0400780c */ /* 0x040fe20003f04270 */
[----:B------:R0:W4:Y:S01]  /*5e70*/  @P3 LDG.E.U8 R192, desc[UR14][R18.64] ;  /* 0x0000000e12c03981 */ /* 0x000122000c1e1100 */
[----:B------:R-:W-:-:S03]  /*5e80*/  ISETP.GT.AND P3, PT, R4, 0xf, PT ;  /* 0x0000000f0400780c */ /* 0x000fc60003f64270 */
[----:B------:R1:W4:Y:S01]  /*5e90*/  @P4 LDG.E.U8 R193, desc[UR14][R20.64] ;  /* 0x0000000e14c14981 */ /* 0x000322000c1e1100 */
[----:B------:R-:W-:Y:S02]  /*5ea0*/  PRMT R194, RZ, 0x7610, R194 ;  /* 0x00007610ffc27816 */ /* 0x000fe400000000c2 */
[----:B0-----:R-:W-:Y:S01]  /*5eb0*/  IADD3 R18, P1, R17, R6, RZ ;  /* 0x0000000611127210 */ /* 0x001fe20007f3e0ff */
[----:B-1----:R-:W-:-:S03]  /*5ec0*/  IMAD R21, R12, 0xf, RZ ;  /* 0x0000000f0c157824 */ /* 0x002fc600078e02ff */
[-C--:B------:R-:W-:Y:S01]  /*5ed0*/  LEA.HI.X.SX32 R19, R17, R11.reuse, 0x1, P1 ;  /* 0x0000000b11137211 */ /* 0x080fe200008f0eff */
[----:B------:R-:W-:Y:S01]  /*5ee0*/  IMAD.SHL.U32 R17, R12, 0x10, RZ ;  /* 0x000000100c117824 */ /* 0x000fe200078e00ff */
        /* <DEDUP_REMOVED lines=97> */
[----:B------:R-:W-:Y:S01]  /*6500*/  IMAD.SHL.U32 R17, R12, 0x20, RZ ;  /* 0x000000200c117824 */ /* 0x000fe200078e00ff */
        /* <DEDUP_REMOVED lines=8> */
[----:B------:R-:W-:Y:S01]  /*6590*/  LEA.HI.X.SX32 R19, R17, R11, 0x1, P1 ;  /* 0x0000000b11137211 */ /* 0x000fe200008f0eff */
[----:B------:R-:W-:Y:S01]  /*65a0*/  IMAD R17, R12, 0x22, RZ ;  /* 0x000000220c117824 */ /* 0x000fe200078e02ff */
[----:B------:R-:W-:-:S03]  /*65b0*/  IADD3 R22, P2, R21, R6, RZ ;  /* 0x0000000615167210 */ /* 0x000fc60007f5e0ff */
[----:B------:R0:W4:Y:S01]  /*65c0*/  @P0 LDG.E.U8 R152, desc[UR14][R18.64] ;  /* 0x0000000e12980981 */ /* 0x000122000c1e1100 */
[C---:B------:R-:W-:Y:S02]  /*65d0*/  ISETP.GT.AND P4, PT, R4.reuse, 0x22, PT ;  /* 0x000000220400780c */ /* 0x040fe40003f84270 */
[----:B------:R-:W-:Y:S02]  /*65e0*/  PRMT R153, RZ, 0x7610, R153 ;  /* 0x00007610ff997816 */ /* 0x000fe40000000099 */
[-C--:B------:R-:W-:Y:S02]  /*65f0*/  LEA.HI.X.SX32 R23, R21, R11.reuse, 0x1, P2 ;  /* 0x0000000b15177211 */ /* 0x080fe400010f0eff */
[C---:B------:R-:W-:Y:S02]  /*6600*/  IADD3 R20, P1, R17.reuse, R6, RZ ;  /* 0x0000000611147210 */ /* 0x040fe40007f3e0ff */
[----:B------:R-:W-:Y:S01]  /*6610*/  ISETP.GT.AND P0, PT, R4, 0x23, PT ;  /* 0x000000230400780c */ /* 0x000fe20003f04270 */
[C---:B0-----:R-:W-:Y:S01]  /*6620*/  IMAD R18, R12.reuse, 0x23, RZ ;  /* 0x000000230c127824 */ /* 0x041fe200078e02ff */
[----:B------:R-:W-:Y:S01]  /*6630*/  LEA.HI.X.SX32 R21, R17, R11, 0x1, P1 ;  /* 0x0000000b11157211 */ /* 0x000fe200008f0eff */
[----:B------:R0:W4:Y:S01]  /*6640*/  @P3 LDG.E.U8 R153, desc[UR14][R22.64] ;  /* 0x0000000e16993981 */ /* 0x000122000c1e1100 */
[----:B------:R-:W-:Y:S01]  /*6650*/  PRMT R19, RZ, 0x7610, R19 ;  /* 0x00007610ff137816 */ /* 0x000fe20000000013 */
[----:B------:R-:W-:Y:S01]  /*6660*/  IMAD R17, R12, 0x24, RZ ;  /* 0x000000240c117824 */ /* 0x000fe200078e02ff */
[----:B------:R-:W-:-:S02]  /*6670*/  ISETP.GT.AND P3, PT, R4, 0x24, PT ;  /* 0x000000240400780c */ /* 0x000fc40003f64270 */
[----:B------:R-:W-:Y:S02]  /*6680*/  PRMT R154, RZ, 0x7610, R154 ;  /* 0x00007610ff9a7816 */ /* 0x000fe4000000009a */
[----:B------:R1:W4:Y:S01]  /*6690*/  @P4 LDG.E.U8 R19, desc[UR14][R20.64] ;  /* 0x0000000e14134981 */ /* 0x000322000c1e1100 */
[----:B0-----:R-:W-:-:S04]  /*66a0*/  IADD3 R22, P1, R18, R6, RZ ;  /* 0x0000000612167210 */ /* 0x001fc80007f3e0ff */
[----:B------:R-:W-:Y:S01]  /*66b0*/  LEA.HI.X.SX32 R23, R18, R11, 0x1, P1 ;  /* 0x0000000b12177211 */ /* 0x000fe200008f0eff */
[----:B------:R-:W-:Y:S01]  /*66c0*/  IMAD R18, R12, 0x25, RZ ;  /* 0x000000250c127824 */ /* 0x000fe200078e02ff */
[----:B-1----:R-:W-:-:S03]  /*66d0*/  IADD3 R20, P2, R17, R6, RZ ;  /* 0x0000000611147210 */ /* 0x002fc60007f5e0ff */
[----:B------:R0:W4:Y:S01]  /*66e0*/  @P0 LDG.E.U8 R154, desc[UR14][R22.64] ;  /* 0x0000000e169a0981 */ /* 0x000122000c1e1100 */
[----:B------:R-:W-:Y:S02]  /*66f0*/  ISETP.GT.AND P4, PT, R4, 0x25, PT ;  /* 0x000000250400780c */ /* 0x000fe40003f84270 */
[-C--:B------:R-:W-:Y:S01]  /*6700*/  LEA.HI.X.SX32 R21, R17, R11.reuse, 0x1, P2 ;  /* 0x0000000b11157211 */ /* 0x080fe200010f0eff */
[----:B------:R-:W-:Y:S01]  /*6710*/  IMAD R17, R12, 0x26, RZ ;  /* 0x000000260c117824 */ /* 0x000fe200078e02ff */
[----:B------:R-:W-:Y:S02]  /*6720*/  IADD3 R156, P1, R18, R6, RZ ;  /* 0x00000006129c7210 */ /* 0x000fe40007f3e0ff */
[----:B------:R-:W-:Y:S02]  /*6730*/  ISETP.GT.AND P0, PT, R4, 0x26, PT ;  /* 0x000000260400780c */ /* 0x000fe40003f04270 */
[----:B0-----:R-:W-:Y:S01]  /*6740*/  PRMT R23, RZ, 0x7610, R23 ;  /* 0x00007610ff177816 */ /* 0x001fe20000000017 */
[----:B------:R-:W-:Y:S01]  /*6750*/  IMAD R22, R12, 0x27, RZ ;  /* 0x000000270c167824 */ /* 0x000fe200078e02ff */
[----:B------:R-:W-:-:S02]  /*6760*/  LEA.HI.X.SX32 R157, R18, R11, 0x1, P1 ;  /* 0x0000000b129d7211 */ /* 0x000fc400008f0eff */
[----:B------:R-:W-:Y:S02]  /*6770*/  PRMT R155, RZ, 0x7610, R155 ;  /* 0x00007610ff9b7816 */ /* 0x000fe4000000009b */
[----:B------:R0:W4:Y:S01]  /*6780*/  @P3 LDG.E.U8 R23, desc[UR14][R20.64] ;  /* 0x0000000e14173981 */ /* 0x000122000c1e1100 */
[----:B------:R-:W-:Y:S02]  /*6790*/  ISETP.GT.AND P3, PT, R4, 0x27, PT ;  /* 0x000000270400780c */ /* 0x000fe40003f64270 */
[----:B------:R-:W-:Y:S01]  /*67a0*/  PRMT R18, RZ, 0x7610, R18 ;  /* 0x00007610ff127816 */ /* 0x000fe20000000012 */
[----:B------:R1:W4:Y:S01]  /*67b0*/  @P4 LDG.E.U8 R155, desc[UR14][R156.64] ;  /* 0x0000000e9c9b4981 */ /* 0x000322000c1e1100 */
[-C--:B------:R-:W-:Y:S02]  /*67c0*/  IADD3 R188, P2, R22, R6.reuse, RZ ;  /* 0x0000000616bc7210 */ /* 0x080fe40007f5e0ff */
[----:B0-----:R-:W-:-:S04]  /*67d0*/  IADD3 R20, P1, R17, R6, RZ ;  /* 0x0000000611147210 */ /* 0x001fc80007f3e0ff */
[-C--:B------:R-:W-:Y:S01]  /*67e0*/  LEA.HI.X.SX32 R21, R17, R11.reuse, 0x1, P1 ;  /* 0x0000000b11157211 */ /* 0x080fe200008f0eff */
[----:B------:R-:W-:Y:S01]  /*67f0*/  IMAD R17, R12, 0x28, RZ ;  /* 0x000000280c117824 */ /* 0x000fe200078e02ff */
[----:B------:R-:W-:Y:S02]  /*6800*/  ISETP.GT.AND P4, PT, R4, 0x28, PT ;  /* 0x000000280400780c */ /* 0x000fe40003f84270 */
[----:B-1----:R-:W-:Y:S01]  /*6810*/  PRMT R156, RZ, 0x7610, R156 ;  /* 0x00007610ff9c7816 */ /* 0x002fe2000000009c */
[----:B------:R0:W4:Y:S01]  /*6820*/  @P0 LDG.E.U8 R18, desc[UR14][R20.64] ;  /* 0x0000000e14120981 */ /* 0x000122000c1e1100 */
[-C--:B------:R-:W-:Y:S02]  /*6830*/  LEA.HI.X.SX32 R189, R22, R11.reuse, 0x1, P2 ;  /* 0x0000000b16bd7211 */ /* 0x080fe400010f0eff */
[C---:B------:R-:W-:Y:S02]  /*6840*/  IADD3 R158, P1, R17.reuse, R6, RZ ;  /* 0x00000006119e7210 */ /* 0x040fe40007f3e0ff */
[----:B------:R-:W-:Y:S01]  /*6850*/  ISETP.GT.AND P0, PT, R4, 0x29, PT ;  /* 0x000000290400780c */ /* 0x000fe20003f04270 */
[----:B------:R1:W4:Y:S01]  /*6860*/  @P3 LDG.E.U8 R156, desc[UR14][R188.64] ;  /* 0x0000000ebc9c3981 */ /* 0x000322000c1e1100 */
[----:B0-----:R-:W-:Y:S01]  /*6870*/  IMAD R21, R12, 0x29, RZ ;  /* 0x000000290c157824 */ /* 0x001fe200078e02ff */
[----:B------:R-:W-:-:S02]  /*6880*/  LEA.HI.X.SX32 R159, R17, R11, 0x1, P1 ;  /* 0x0000000b119f7211 */ /* 0x000fc400008f0eff */
[----:B------:R-:W-:Y:S02]  /*6890*/  PRMT R20, RZ, 0x7610, R20 ;  /* 0x00007610ff147816 */ /* 0x000fe40000000014 */
[C---:B-1----:R-:W-:Y:S01]  /*68a0*/  IADD3 R188, P1, R21.reuse, R6, RZ ;  /* 0x0000000615bc7210 */ /* 0x042fe20007f3e0ff */
[----:B------:R-:W-:Y:S01]  /*68b0*/  IMAD R22, R12, 0x2a, RZ ;  /* 0x0000002a0c167824 */ /* 0x000fe200078e02ff */
[----:B------:R-:W-:Y:S02]  /*68c0*/  PRMT R17, RZ, 0x7610, R17 ;  /* 0x00007610ff117816 */ /* 0x000fe40000000011 */
[----:B------:R0:W4:Y:S01]  /*68d0*/  @P4 LDG.E.U8 R20, desc[UR14][R158.64] ;  /* 0x0000000e9e144981 */ /* 0x000122000c1e1100 */
[----:B------:R-:W-:Y:S01]  /*68e0*/  ISETP.GT.AND P3, PT, R4, 0x2a, PT ;  /* 0x0000002a0400780c */ /* 0x000fe20003f64270 */
[----:B------:R-:W-:Y:S01]  /*68f0*/  IMAD R157, R12, 0x2b, RZ ;  /* 0x0000002b0c9d7824 */ /* 0x000fe200078e02ff */
[----:B------:R-:W-:Y:S02]  /*6900*/  LEA.HI.X.SX32 R189, R21, R11, 0x1, P1 ;  /* 0x0000000b15bd7211 */ /* 0x000fe400008f0eff */
[----:B------:R-:W-:-:S03]  /*6910*/  ISETP.GT.AND P4, PT, R4, 0x2b, PT ;  /* 0x0000002b0400780c */ /* 0x000fc60003f84270 */
[----:B------:R1:W4:Y:S01]  /*6920*/  @P0 LDG.E.U8 R17, desc[UR14][R188.64] ;  /* 0x0000000ebc110981 */ /* 0x000322000c1e1100 */
[-C--:B0-----:R-:W-:Y:S02]  /*6930*/  IADD3 R158, P2, R22, R6.reuse, RZ ;  /* 0x00000006169e7210 */ /* 0x081fe40007f5e0ff */
[----:B------:R-:W-:Y:S01]  /*6940*/  PRMT R21, RZ, 0x7610, R21 ;  /* 0x00007610ff157816 */ /* 0x000fe20000000015 */
[----:B------:R-:W-:Y:S01]  /*6950*/  IMAD R190, R12, 0x2c, RZ ;  /* 0x0000002c0cbe7824 */ /* 0x000fe200078e02ff */
[----:B------:R-:W-:Y:S02]  /*6960*/  LEA.HI.X.SX32 R159, R22, R11, 0x1, P2 ;  /* 0x0000000b169f7211 */ /* 0x000fe400010f0eff */
[----:B-1----:R-:W-:-:S03]  /*6970*/  IADD3 R188, P1, R157, R6, RZ ;  /* 0x000000069dbc7210 */ /* 0x002fc60007f3e0ff */
[----:B------:R0:W4:Y:S01]  /*6980*/  @P3 LDG.E.U8 R21, desc[UR14][R158.64] ;  /* 0x0000000e9e153981 */ /* 0x000122000c1e1100 */
[----:B------:R-:W-:Y:S02]  /*6990*/  PRMT R22, RZ, 0x7610, R22 ;  /* 0x00007610ff167816 */ /* 0x000fe40000000016 */
[----:B------:R-:W-:Y:S02]  /*69a0*/  ISETP.GT.AND P0, PT, R4, 0x2c, PT ;  /* 0x0000002c0400780c */ /* 0x000fe40003f04270 */
[----:B------:R-:W-:Y:S01]  /*69b0*/  LEA.HI.X.SX32 R189, R157, R11, 0x1, P1 ;  /* 0x0000000b9dbd7211 */ /* 0x000fe200008f0eff */
[----:B------:R-:W-:Y:S01]  /*69c0*/  IMAD R196, R12, 0x2e, RZ ;  /* 0x0000002e0cc47824 */ /* 0x000fe200078e02ff */
[----:B------:R-:W-:Y:S02]  /*69d0*/  ISETP.GT.AND P3, PT, R4, 0x2d, PT ;  /* 0x0000002d0400780c */ /* 0x000fe40003f64270 */
[----:B0-----:R-:W-:Y:S01]  /*69e0*/  IADD3 R158, P1, R190, R6, RZ ;  /* 0x00000006be9e7210 */ /* 0x001fe20007f3e0ff */
[----:B------:R0:W4:Y:S01]  /*69f0*/  @P4 LDG.E.U8 R22, desc[UR14][R188.64] ;  /* 0x0000000ebc164981 */ /* 0x000122000c1e1100 */
[----:B------:R-:W-:-:S02]  /*6a00*/  PRMT R157, RZ, 0x7610, R157 ;  /* 0x00007610ff9d7816 */ /* 0x000fc4000000009d */
[----:B------:R-:W-:Y:S02]  /*6a10*/  LEA.HI.X.SX32 R159, R190, R11, 0x1, P1 ;  /* 0x0000000bbe9f7211 */ /* 0x000fe400008f0eff */
[----:B------:R-:W-:-:S03]  /*6a20*/  ISETP.GT.AND P4, PT, R4, 0x2e, PT ;  /* 0x0000002e0400780c */ /* 0x000fc60003f84270 */
[----:B------:R1:W4:Y:S01]  /*6a30*/  @P0 LDG.E.U8 R157, desc[UR14][R158.64] ;  /* 0x0000000e9e9d0981 */ /* 0x000322000c1e1100 */
[----:B0-----:R-:W-:Y:S01]  /*6a40*/  IMAD R189, R12, 0x2d, RZ ;  /* 0x0000002d0cbd7824 */ /* 0x001fe200078e02ff */
[----:B------:R-:W-:-:S04]  /*6a50*/  IADD3 R188, P1, R196, R6, RZ ;  /* 0x00000006c4bc7210 */ /* 0x000fc80007f3e0ff */
[C---:B------:R-:W-:Y:S01]  /*6a60*/  IADD3 R190, P2, R189.reuse, R6, RZ ;  /* 0x00000006bdbe7210 */ /* 0x040fe20007f5e0ff */
[----:B------:R-:W-:Y:S01]  /*6a70*/  IMAD R197, R12, 0x2f, RZ ;  /* 0x0000002f0cc57824 */ /* 0x000fe200078e02ff */
[----:B-1----:R-:W-:Y:S02]  /*6a80*/  PRMT R159, RZ, 0x7610, R159 ;  /* 0x00007610ff9f7816 */ /* 0x002fe4000000009f */
[-C--:B------:R-:W-:Y:S02]  /*6a90*/  LEA.HI.X.SX32 R191, R189, R11.reuse, 0x1, P2 ;  /* 0x0000000bbdbf7211 */ /* 0x080fe400010f0eff */
[----:B------:R-:W-:Y:S02]  /*6aa0*/  PRMT R158, RZ, 0x7610, R158 ;  /* 0x00007610ff9e7816 */ /* 0x000fe4000000009e */
[----:B------:R-:W-:Y:S01]  /*6ab0*/  ISETP.GT.AND P0, PT, R4, 0x2f, PT ;  /* 0x0000002f0400780c */ /* 0x000fe20003f04270 */
[----:B------:R0:W4:Y:S01]  /*6ac0*/  @P3 LDG.E.U8 R159, desc[UR14][R190.64] ;  /* 0x0000000ebe9f3981 */ /* 0x000122000c1e1100 */
[----:B------:R-:W-:-:S02]  /*6ad0*/  LEA.HI.X.SX32 R189, R196, R11, 0x1, P1 ;  /* 0x0000000bc4bd7211 */ /* 0x000fc400008f0eff */
[----:B------:R-:W-:-:S03]  /*6ae0*/  ISETP.GT.AND P2, PT, R4, 0x30, PT ;  /* 0x000000300400780c */ /* 0x000fc60003f44270 */
[----:B------:R1:W4:Y:S01]  /*6af0*/  @P4 LDG.E.U8 R158, desc[UR14][R188.64] ;  /* 0x0000000ebc9e4981 */ /* 0x000322000c1e1100 */
[----:B------:R-:W-:Y:S02]  /*6b00*/  PRMT R196, RZ, 0x7610, R196 ;  /* 0x00007610ffc47816 */ /* 0x000fe400000000c4 */
[----:B0-----:R-:W-:-:S04]  /*6b10*/  IADD3 R190, P1, R197, R6, RZ ;  /* 0x00000006c5be7210 */ /* 0x001fc80007f3e0ff */
[----:B------:R-:W-:Y:S01]  /*6b20*/  LEA.HI.X.SX32 R191, R197, R11, 0x1, P1 ;  /* 0x0000000bc5bf7211 */ /* 0x000fe200008f0eff */
[----:B-1----:R-:W-:-:S04]  /*6b30*/  IMAD R189, R12, 0x30, RZ ;  /* 0x000000300cbd7824 */ /* 0x002fc800078e02ff */
[----:B------:R0:W4:Y:S01]  /*6b40*/  @P0 LDG.E.U8 R196, desc[UR14][R190.64] ;  /* 0x0000000ebec40981 */ /* 0x000122000c1e1100 */
[----:B------:R-:W-:-:S04]  /*6b50*/  IADD3 R188, P1, R189, R6, RZ ;  /* 0x00000006bdbc7210 */ /* 0x000fc80007f3e0ff */
[----:B------:R-:W-:Y:S02]  /*6b60*/  LEA.HI.X.SX32 R189, R189, R11, 0x1, P1 ;  /* 0x0000000bbdbd7211 */ /* 0x000fe400008f0eff */
[----:B0-----:R-:W-:Y:S01]  /*6b70*/  PRMT R190, RZ, 0x7610, R190 ;  /* 0x00007610ffbe7816 */ /* 0x001fe200000000be */
[----:B------:R-:W-:Y:S01]  /*6b80*/  IMAD R191, R12, 0x31, RZ ;  /* 0x000000310cbf7824 */ /* 0x000fe200078e02ff */
[----:B------:R-:W-:-:S04]  /*6b90*/  ISETP.GT.AND P1, PT, R4, 0x31, PT ;  /* 0x000000310400780c */ /* 0x000fc80003f24270 */
[----:B------:R0:W4:Y:S02]  /*6ba0*/  @P2 LDG.E.U8 R190, desc[UR14][R188.64] ;  /* 0x0000000ebcbe2981 */ /* 0x000124000c1e1100 */
[----:B0-----:R-:W-:-:S04]  /*6bb0*/  IADD3 R188, P0, R191, R6, RZ ;  /* 0x00000006bfbc7210 */ /* 0x001fc80007f1e0ff */
[----:B------:R-:W-:Y:S02]  /*6bc0*/  LEA.HI.X.SX32 R189, R191, R11, 0x1, P0 ;  /* 0x0000000bbfbd7211 */ /* 0x000fe400000f0eff */
[----:B------:R-:W-:-:S06]  /*6bd0*/  PRMT R191, RZ, 0x7610, R191 ;  /* 0x00007610ffbf7816 */ /* 0x000fcc00000000bf */
[----:B------:R0:W4:Y:S01]  /*6be0*/  @P1 LDG.E.U8 R191, desc[UR14][R188.64] ;  /* 0x0000000ebcbf1981 */ /* 0x000122000c1e1100 */
[----:B------:R-:W-:Y:S01]  /*6bf0*/  ISETP.GT.AND P1, PT, R4, 0x32, PT ;  /* 0x000000320400780c */ /* 0x000fe20003f24270 */
[----:B0-----:R-:W-:Y:S01]  /*6c00*/  IMAD R189, R12, 0x32, RZ ;  /* 0x000000320cbd7824 */ /* 0x001fe200078e02ff */
[----:B------:R-:W-:-:S04]  /*6c10*/  PRMT R197, RZ, 0x7610, R197 ;  /* 0x00007610ffc57816 */ /* 0x000fc800000000c5 */
[----:B------:R-:W-:-:S04]  /*6c20*/  IADD3 R188, P0, R189, R6, RZ ;  /* 0x00000006bdbc7210 */ /* 0x000fc80007f1e0ff */
[----:B------:R-:W-:-:S05]  /*6c30*/  LEA.HI.X.SX32 R189, R189, R11, 0x1, P0 ;  /* 0x0000000bbdbd7211 */ /* 0x000fca00000f0eff */
        /* <DEDUP_REMOVED lines=72> */
[----:B------:R0:W4:Y:S04]  /*70c0*/  @P1 LDG.E.U8 R209, desc[UR14][R188.64] ;  /* 0x0000000ebcd11981 */ /* 0x000128000c1e1100 */
[----:B------:R1:W-:Y:S01]  /*70d0*/  STL [R1+0x1bc], R6 ;  /* 0x0001bc0601007387 */ /* 0x0003e20000100800 */
[----:B0-----:R-:W-:-:S05]  /*70e0*/  IMAD R189, R12, 0x3f, RZ ;  /* 0x0000003f0cbd7824 */ /* 0x001fca00078e02ff */
[C---:B------:R-:W-:Y:S02]  /*70f0*/  IADD3 R188, P0, R189.reuse, R6, RZ ;  /* 0x00000006bdbc7210 */ /* 0x040fe40007f1e0ff */
[----:B-1----:R-:W4:Y:S02]  /*7100*/  LDL R6, [R1+0x160] ;  /* 0x0001600001067983 */ /* 0x002f240000100800 */
[----:B------:R-:W-:Y:S02]  /*7110*/  LEA.HI.X.SX32 R189, R189, R11, 0x1, P0 ;  /* 0x0000000bbdbd7211 */ /* 0x000fe400000f0eff */
[----:B------:R-:W-:Y:S02]  /*7120*/  ISETP.GE.AND P0, PT, R5, R4, PT ;  /* 0x000000040500720c */ /* 0x000fe40003f06270 */
[----:B------:R-:W4:Y:S01]  /*7130*/  LDL.LU R5, [R1+0x158] ;  /* 0x0001580001057983 */ /* 0x000f220000300800 */
[----:B------:R-:W-:Y:S02]  /*7140*/  ISETP.GT.AND P1, PT, R4, 0x3f, PT ;  /* 0x0000003f0400780c */ /* 0x000fe40003f24270 */
[----:B------:R-:W-:-:S11]  /*7150*/  PRMT R210, RZ, 0x7610, R210 ;  /* 0x00007610ffd27816 */ /* 0x000fd600000000d2 */
[----:B------:R0:W4:Y:S01]  /*7160*/  @P1 LDG.E.U8 R210, desc[UR14][R188.64] ;  /* 0x0000000ebcd21981 */ /* 0x000122000c1e1100 */
[----:B--2---:R-:W-:Y:S02]  /*7170*/  LOP3.LUT R162, R162, 0xffff, RZ, 0xc0, !PT ;  /* 0x0000ffffa2a27812 */ /* 0x004fe400078ec0ff */
[----:B---3--:R-:W-:Y:S02]  /*7180*/  LOP3.LUT R163, R163, 0xffff, RZ, 0xc0, !PT ;  /* 0x0000ffffa3a37812 */ /* 0x008fe400078ec0ff */
[----:B----4-:R-:W-:Y:S02]  /*7190*/  LOP3.LUT R180, R180, 0xffff, RZ, 0xc0, !PT ;  /* 0x0000ffffb4b47812 */ /* 0x010fe400078ec0ff */
[----:B------:R-:W-:Y:S02]  /*71a0*/  LOP3.LUT R181, R181, 0xffff, RZ, 0xc0, !PT ;  /* 0x0000ffffb5b57812 */ /* 0x000fe400078ec0ff */
[----:B------:R-:W-:Y:S02]  /*71b0*/  LOP3.LUT R182, R182, 0xffff, RZ, 0xc0, !PT ;  /* 0x0000ffffb6b67812 */ /* 0x000fe400078ec0ff */
[----:B------:R-:W-:-:S02]  /*71c0*/  LOP3.LUT R183, R183, 0xffff, RZ, 0xc0, !PT ;  /* 0x0000ffffb7b77812 */ /* 0x000fc400078ec0ff */
[----:B------:R-:W-:Y:S02]  /*71d0*/  LOP3.LUT R184, R184, 0xffff, RZ, 0xc0, !PT ;  /* 0x0000ffffb8b87812 */ /* 0x000fe400078ec0ff */
[----:B------:R-:W-:Y:S02]  /*71e0*/  LOP3.LUT R185, R185, 0xffff, RZ, 0xc0, !PT ;  /* 0x0000ffffb9b97812 */ /* 0x000fe400078ec0ff */
[----:B------:R-:W-:Y:S02]  /*71f0*/  LOP3.LUT R186, R186, 0xffff, RZ, 0xc0, !PT ;  /* 0x0000ffffbaba7812 */ /* 0x000fe400078ec0ff */
[----:B------:R-:W-:Y:S02]  /*7200*/  LOP3.LUT R187, R187, 0xffff, RZ, 0xc0, !PT ;  /* 0x0000ffffbbbb7812 */ /* 0x000fe400078ec0ff */
[----:B------:R-:W-:Y:S02]  /*7210*/  LOP3.LUT R192, R192, 0xffff, RZ, 0xc0, !PT ;  /* 0x0000ffffc0c07812 */ /* 0x000fe400078ec0ff */
[----:B------:R-:W-:-:S02]  /*7220*/  LOP3.LUT R193, R193, 0xffff, RZ, 0xc0, !PT ;  /* 0x0000ffffc1c17812 */ /* 0x000fc400078ec0ff */
[----:B------:R-:W-:Y:S02]  /*7230*/  LOP3.LUT R160, R160, 0xffff, RZ, 0xc0, !PT ;  /* 0x0000ffffa0a07812 */ /* 0x000fe400078ec0ff */
[----:B------:R-:W-:Y:S02]  /*7240*/  LOP3.LUT R194, R194, 0xffff, RZ, 0xc0, !PT ;  /* 0x0000ffffc2c27812 */ /* 0x000fe400078ec0ff */
[----:B------:R-:W-:Y:S02]  /*7250*/  LOP3.LUT R195, R195, 0xffff, RZ, 0xc0, !PT ;  /* 0x0000ffffc3c37812 */ /* 0x000fe400078ec0ff */
[----:B------:R-:W-:Y:S02]  /*7260*/  LOP3.LUT R161, R161, 0xffff, RZ, 0xc0, !PT ;  /* 0x0000ffffa1a17812 */ /* 0x000fe400078ec0ff */
[----:B0-----:R-:W-:Y:S02]  /*7270*/  PRMT R188, R162, 0x3340, R163 ;  /* 0x00003340a2bc7816 */ /* 0x001fe400000000a3 */
[----:B------:R-:W-:-:S02]  /*7280*/  PRMT R180, R180, 0x3340, R181 ;  /* 0x00003340b4b47816 */ /* 0x000fc400000000b5 */
[----:B------:R-:W-:Y:S02]  /*7290*/  PRMT R182, R182, 0x3340, R183 ;  /* 0x00003340b6b67816 */ /* 0x000fe400000000b7 */
[----:B------:R-:W-:Y:S02]  /*72a0*/  PRMT R184, R184, 0x3340, R185 ;  /* 0x00003340b8b87816 */ /* 0x000fe400000000b9 */
[----:B------:R-:W-:Y:S02]  /*72b0*/  PRMT R162, R186, 0x3340, R187 ;  /* 0x00003340baa27816 */ /* 0x000fe400000000bb */
[----:B------:R-:W-:Y:S02]  /*72c0*/  PRMT R192, R192, 0x3340, R193 ;  /* 0x00003340c0c07816 */ /* 0x000fe400000000c1 */
[----:B------:R-:W-:Y:S02]  /*72d0*/  PRMT R163, R194, 0x3340, R195 ;  /* 0x00003340c2a37816 */ /* 0x000fe400000000c3 */
[----:B------:R-:W-:-:S02]  /*72e0*/  PRMT R160, R160, 0x3340, R161 ;  /* 0x00003340a0a07816 */ /* 0x000fc400000000a1 */
[----:B------:R-:W-:Y:S02]  /*72f0*/  PRMT R161, R180, 0x5410, R182 ;  /* 0x00005410b4a17816 */ /* 0x000fe400000000b6 */
[----:B------:R-:W-:Y:S02]  /*7300*/  PRMT R162, R184, 0x5410, R162 ;  /* 0x00005410b8a27816 */ /* 0x000fe400000000a2 */
[----:B------:R-:W-:Y:S02]  /*7310*/  PRMT R163, R192, 0x5410, R163 ;  /* 0x00005410c0a37816 */ /* 0x000fe400000000a3 */
[----:B------:R-:W-:Y:S01]  /*7320*/  PRMT R160, R160, 0x5410, R188 ;  /* 0x00005410a0a07816 */ /* 0x000fe200000000bc */
[----:B------:R-:W-:Y:S01]  /*7330*/  BAR.SYNC.DEFER_BLOCKING 0x0 ;  /* 0x0000000000007b1d */ /* 0x000fe20000010000 */
[----:B------:R-:W-:Y:S02]  /*7340*/  IADD3 RZ, P1, R3, R9, RZ ;  /* 0x0000000903ff7210 */ /* 0x000fe40007f3e0ff */
[----:B------:R-:W-:-:S02]  /*7350*/  SHF.R.S32.HI R12, RZ, 0x1f, R3 ;  /* 0x0000001fff0c7819 */ /* 0x000fc40000011403 */
[----:B------:R-:W-:Y:S02]  /*7360*/  PRMT R180, RZ, 0x7610, R180 ;  /* 0x00007610ffb47816 */ /* 0x000fe400000000b4 */
[----:B------:R-:W-:Y:S02]  /*7370*/  PRMT R181, RZ, 0x7610, R181 ;  /* 0x00007610ffb57816 */ /* 0x000fe400000000b5 */
[----:B------:R-:W-:Y:S01]  /*7380*/  PRMT R182, RZ, 0x7610, R182 ;  /* 0x00007610ffb67816 */ /* 0x000fe200000000b6 */
[----:B------:R0:W-:Y:S02]  /*7390*/  STS.128 [R6+UR12], R160 ;  /* 0x000000a006007988 */ /* 0x0001e40008000c0c */
[C---:B0-----:R-:W-:Y:S01]  /*73a0*/  IMAD.X R161, R12.reuse, 0x1, R229, P1 ;  /* 0x000000010ca17824 */ /* 0x041fe200008e06e5 */
[C---:B------:R-:W-:Y:S01]  /*73b0*/  IADD3 R162, P1, R3.reuse, R0, RZ ;  /* 0x0000000003a27210 */ /* 0x040fe20007f3e0ff */
[C---:B------:R-:W-:Y:S01]  /*73c0*/  IMAD.IADD R160, R3.reuse, 0x1, R9 ;  /* 0x0000000103a07824 */ /* 0x040fe200078e0209 */
[----:B------:R-:W2:Y:S03]  /*73d0*/  LDL R6, [R1+0xf8] ;  /* 0x0000f80001067983 */ /* 0x000ea60000100800 */
[----:B------:R-:W-:Y:S01]  /*73e0*/  IMAD.X R163, R12, 0x1, R16, P1 ;  /* 0x000000010ca37824 */ /* 0x000fe200008e0610 */
[----:B------:R0:W3:Y:S04]  /*73f0*/  @!P0 LDG.E.U8 R180, desc[UR14][R160.64] ;  /* 0x0000000ea0b48981 */ /* 0x0000e8000c1e1100 */
[----:B------:R-:W4:Y:S01]  /*7400*/  @!P0 LDG.E.U8 R181, desc[UR14][R162.64] ;  /* 0x0000000ea2b58981 */ /* 0x000f22000c1e1100 */
[----:B0-----:R-:W-:-:S03]  /*7410*/  IADD3 R160, P1, R3, R2, RZ ;  /* 0x0000000203a07210 */ /* 0x001fc60007f3e0ff */
[----:B------:R-:W3:Y:S02]  /*7420*/  LDL R2, [R1+0xdc] ;  /* 0x0000dc0001027983 */ /* 0x000ee40000100800 */
[----:B------:R-:W-:Y:S02]  /*7430*/  IMAD.X R161, R12, 0x1, R5, P1 ;  /* 0x000000010ca17824 */ /* 0x000fe400008e0605 */
[----:B------:R-:W2:Y:S04]  /*7440*/  LDL R162, [R1+0x118] ;  /* 0x0001180001a27983 */ /* 0x000ea80000100800 */
[----:B------:R-:W4:Y:S04]  /*7450*/  LDL R163, [R1+0xfc] ;  /* 0x0000fc0001a37983 */ /* 0x000f280000100800 */
[----:B------:R0:W-:Y:S04]  /*7460*/  STL [R1+0x17c], R5 ;  /* 0x00017c0501007387 */ /* 0x0001e80000100800 */
[----:B------:R1:W3:Y:S04]  /*7470*/  @!P0 LDG.E.U8 R182, desc[UR14][R160.64] ;  /* 0x0000000ea0b68981 */ /* 0x0002e8000c1e1100 */
[----:B0-----:R-:W2:Y:S04]  /*7480*/  LDL R5, [R1+0x11c] ;  /* 0x00011c0001057983 */ /* 0x001ea80000100800 */
[----:B------:R-:W1:Y:S02]  /*7490*/  LDL R161, [R1+0x13c] ;  /* 0x00013c0001a17983 */ /* 0x000e640000100800 */
[----:B-1----:R-:W-:-:S02]  /*74a0*/  IADD3 R160, P1, R3, R161, RZ ;  /* 0x000000a103a07210 */ /* 0x002fc40007f3e0ff */
[----:B------:R-:W4:Y:S01]  /*74b0*/  LDL R161, [R1+0x138] ;  /* 0x0001380001a17983 */ /* 0x000f220000100800 */
[----:B------:R-:W-:Y:S02]  /*74c0*/  PRMT R183, RZ, 0x7610, R183 ;  /* 0x00007610ffb77816 */ /* 0x000fe400000000b7 */
[----:B------:R-:W-:Y:S02]  /*74d0*/  PRMT R184, RZ, 0x7610, R184 ;  /* 0x00007610ffb87816 */ /* 0x000fe400000000b8 */
[----:B------:R-:W-:Y:S01]  /*74e0*/  PRMT R185, RZ, 0x7610, R185 ;  /* 0x00007610ffb97816 */ /* 0x000fe200000000b9 */
[----:B----4-:R-:W-:-:S05]  /*74f0*/  IMAD.X R161, R12, 0x1, R161, P1 ;  /* 0x000000010ca17824 */ /* 0x010fca00008e06a1 */
[----:B------:R2:W4:Y:S02]  /*7500*/  @!P0 LDG.E.U8 R183, desc[UR14][R160.64] ;  /* 0x0000000ea0b78981 */ /* 0x000524000c1e1100 */
[C---:B--2---:R-:W-:Y:S02]  /*7510*/  IADD3 R160, P1, R3.reuse, R5, RZ ;  /* 0x0000000503a07210 */ /* 0x044fe40007f3e0ff */
[----:B------:R-:W-:Y:S01]  /*7520*/  PRMT R186, RZ, 0x7610, R186 ;  /* 0x00007610ffba7816 */ /* 0x000fe200000000ba */
[----:B------:R-:W2:Y:S02]  /*7530*/  LDL R5, [R1+0x5c] ;  /* 0x00005c0001057983 */ /* 0x000ea40000100800 */
[----:B------:R-:W-:Y:S01]  /*7540*/  IMAD.X R161, R12, 0x1, R162, P1 ;  /* 0x000000010ca17824 */ /* 0x000fe200008e06a2 */
[----:B------:R-:W-:Y:S01]  /*7550*/  PRMT R187, RZ, 0x7610, R187 ;  /* 0x00007610ffbb7816 */ /* 0x000fe200000000bb */
[----:B------:R-:W4:Y:S04]  /*7560*/  LDL R162, [R1+0x7c] ;  /* 0x00007c0001a27983 */ /* 0x000f280000100800 */
[----:B------:R0:W2:Y:S02]  /*7570*/  @!P0 LDG.E.U8 R184, desc[UR14][R160.64] ;  /* 0x0000000ea0b88981 */ /* 0x0000a4000c1e1100 */
[----:B0-----:R-:W-:-:S02]  /*7580*/  IADD3 R160, P1, R3, R163, RZ ;  /* 0x000000a303a07210 */ /* 0x001fc40007f3e0ff */
[----:B------:R-:W4:Y:S03]  /*7590*/  LDL R163, [R1+0x98] ;  /* 0x0000980001a37983 */ /* 0x000f260000100800 */
[----:B------:R-:W-:Y:S02]  /*75a0*/  IMAD.X R161, R12, 0x1, R6, P1 ;  /* 0x000000010ca17824 */ /* 0x000fe400008e0606 */
[----:B------:R-:W2:Y:S04]  /*75b0*/  LDL R6, [R1+0x78] ;  /* 0x0000780001067983 */ /* 0x000ea80000100800 */
[----:B------:R3:W2:Y:S04]  /*75c0*/  @!P0 LDG.E.U8 R185, desc[UR14][R160.64] ;  /* 0x0000000ea0b98981 */ /* 0x0006a8000c1e1100 */
[----:B------:R-:W4:Y:S01]  /*75d0*/  LDL R161, [R1+0xd8] ;  /* 0x0000d80001a17983 */ /* 0x000f220000100800 */
[----:B---3--:R-:W-:-:S03]  /*75e0*/  IADD3 R160, P1, R3, R2, RZ ;  /* 0x0000000203a07210 */ /* 0x008fc60007f3e0ff */
[----:B------:R-:W3:Y:S02]  /*75f0*/  LDL R2, [R1+0x58] ;  /* 0x0000580001027983 */ /* 0x000ee40000100800 */
[----:B----4-:R-:W-:-:S05]  /*7600*/  IMAD.X R161, R12, 0x1, R161, P1 ;  /* 0x000000010ca17824 */ /* 0x010fca00008e06a1 */
[----:B------:R0:W4:Y:S04]  /*7610*/  @!P0 LDG.E.U8 R186, desc[UR14][R160.64] ;  /* 0x0000000ea0ba8981 */ /* 0x000128000c1e1100 */
[----:B------:R-:W0:Y:S02]  /*7620*/  LDL R161, [R1+0xbc] ;  /* 0x0000bc0001a17983 */ /* 0x000e240000100800 */
[----:B0-----:R-:W-:Y:S02]  /*7630*/  IADD3 R160, P1, R3, R161, RZ ;  /* 0x000000a103a07210 */ /* 0x001fe40007f3e0ff */
[----:B------:R-:W2:Y:S03]  /*7640*/  LDL R161, [R1+0xb8] ;  /* 0x0000b80001a17983 */ /* 0x000ea60000100800 */
[----:B--2---:R-:W-:-:S05]  /*7650*/  IMAD.X R161, R12, 0x1, R161, P1 ;  /* 0x000000010ca17824 */ /* 0x004fca00008e06a1 */
[----:B------:R0:W2:Y:S04]  /*7660*/  @!P0 LDG.E.U8 R187, desc[UR14][R160.64] ;  /* 0x0000000ea0bb8981 */ /* 0x0000a8000c1e1100 */
[----:B------:R-:W0:Y:S01]  /*7670*/  LDL R161, [R1+0x9c] ;  /* 0x00009c0001a17983 */ /* 0x000e220000100800 */
[----:B------:R-:W-:Y:S02]  /*7680*/  PRMT R188, RZ, 0x7610, R188 ;  /* 0x00007610ffbc7816 */ /* 0x000fe400000000bc */
[----:B------:R-:W-:Y:S02]  /*7690*/  PRMT R189, RZ, 0x7610, R189 ;  /* 0x00007610ffbd7816 */ /* 0x000fe400000000bd */
[----:B------:R-:W-:Y:S02]  /*76a0*/  LOP3.LUT R164, R164, 0xffff, RZ, 0xc0, !PT ;  /* 0x0000ffffa4a47812 */ /* 0x000fe400078ec0ff */
[----:B------:R-:W-:-:S02]  /*76b0*/  LOP3.LUT R179, R179, 0xffff, RZ, 0xc0, !PT ;  /* 0x0000ffffb3b37812 */ /* 0x000fc400078ec0ff */
[----:B------:R-:W-:Y:S02]  /*76c0*/  LOP3.LUT R165, R165, 0xffff, RZ, 0xc0, !PT ;  /* 0x0000ffffa5a57812 */ /* 0x000fe400078ec0ff */
[----:B------:R-:W-:Y:S02]  /*76d0*/  LOP3.LUT R178, R178, 0xffff, RZ, 0xc0, !PT ;  /* 0x0000ffffb2b27812 */ /* 0x000fe400078ec0ff */
[----:B0-----:R-:W-:-:S05]  /*76e0*/  IADD3 R160, P1, R3, R161, RZ ;  /* 0x000000a103a07210 */ /* 0x001fca0007f3e0ff */
[----:B------:R-:W-:-:S05]  /*76f0*/  IMAD.X R161, R12, 0x1, R163, P1 ;  /* 0x000000010ca17824 */ /* 0x000fca00008e06a3 */
[----:B------:R0:W2:Y:S02]  /*7700*/  @!P0 LDG.E.U8 R188, desc[UR14][R160.64] ;  /* 0x0000000ea0bc8981 */ /* 0x0000a4000c1e1100 */
[----:B0-----:R-:W-:-:S05]  /*7710*/  IADD3 R160, P1, R3, R162, RZ ;  /* 0x000000a203a07210 */ /* 0x001fca0007f3e0ff */
[----:B------:R-:W-:Y:S01]  /*7720*/  IMAD.X R161, R12, 0x1, R6, P1 ;  /* 0x000000010ca17824 */ /* 0x000fe200008e0606 */
[----:B------:R-:W-:Y:S01]  /*7730*/  PRMT R162, R179, 0x3340, R164 ;  /* 0x00003340b3a27816 */ /* 0x000fe200000000a4 */
[----:B------:R-:W4:Y:S04]  /*7740*/  LDL R6, [R1+0x1c] ;  /* 0x00001c0001067983 */ /* 0x000f280000100800 */
[----:B------:R0:W2:Y:S04]  /*7750*/  @!P0 LDG.E.U8 R189, desc[UR14][R160.64] ;  /* 0x0000000ea0bd8981 */ /* 0x0000a8000c1e1100 */
[----:B------:R-:W4:Y:S01]  /*7760*/  LDL R164, [R1+0x3c] ;  /* 0x00003c0001a47983 */ /* 0x000f220000100800 */
[----:B------:R-:W-:-:S03]  /*7770*/  PRMT R163, R178, 0x3340, R165 ;  /* 0x00003340b2a37816 */ /* 0x000fc600000000a5 */
[----:B------:R-:W2:Y:S01]  /*7780*/  LDL R165, [R1+0x38] ;  /* 0x0000380001a57983 */ /* 0x000ea20000100800 */
[----:B0-----:R-:W-:-:S03]  /*7790*/  IADD3 R160, P1, R3, R5, RZ ;  /* 0x0000000503a07210 */ /* 0x001fc60007f3e0ff */
[----:B------:R-:W2:Y:S02]  /*77a0*/  LDL R5, [R1+0x18] ;  /* 0x0000180001057983 */ /* 0x000ea40000100800 */
[----:B---3--:R-:W-:Y:S02]  /*77b0*/  IMAD.X R161, R12, 0x1, R2, P1 ;  /* 0x000000010ca17824 */ /* 0x008fe400008e0602 */
[----:B------:R-:W3:Y:S01]  /*77c0*/  LDL R2, [R1+0x16c] ;  /* 0x00016c0001027983 */ /* 0x000ee20000100800 */
[----:B------:R-:W-:Y:S02]  /*77d0*/  PRMT R192, RZ, 0x7610, R192 ;  /* 0x00007610ffc07816 */ /* 0x000fe400000000c0 */
[----:B------:R-:W-:Y:S02]  /*77e0*/  LOP3.LUT R172, R172, 0xffff, RZ, 0xc0, !PT ;  /* 0x0000ffffacac7812 */ /* 0x000fe400078ec0ff */
[----:B------:R-:W-:Y:S02]  /*77f0*/  LOP3.LUT R171, R171, 0xffff, RZ, 0xc0, !PT ;  /* 0x0000ffffabab7812 */ /* 0x000fe400078ec0ff */
[----:B------:R-:W-:Y:S01]  /*7800*/  LOP3.LUT R174, R174, 0xffff, RZ, 0xc0, !PT ;  /* 0x0000ffffaeae7812 */ /* 0x000fe200078ec0ff */
[----:B------:R0:W3:Y:S01]  /*7810*/  @!P0 LDG.E.U8 R192, desc[UR14][R160.64] ;  /* 0x0000000ea0c08981 */ /* 0x0000e2000c1e1100 */
        /* <DEDUP_REMOVED lines=9> */
[----:B------:R-:W-:Y:S02]  /*78b0*/  PRMT R171, R172, 0x3340, R171 ;  /* 0x00003340acab7816 */ /* 0x000fe400000000ab */
[----:B0-----:R-:W-:Y:S02]  /*78c0*/  PRMT R160, R174, 0x3340, R170 ;  /* 0x00003340aea07816 */ /* 0x001fe400000000aa */
[----:B------:R-:W-:Y:S02]  /*78d0*/  PRMT R169, R173, 0x3340, R169 ;  /* 0x00003340ada97816 */ /* 0x000fe400000000a9 */
[----:B------:R-:W-:-:S02]  /*78e0*/  PRMT R161, R176, 0x3340, R168 ;  /* 0x00003340b0a17816 */ /* 0x000fc400000000a8 */
[----:B------:R-:W-:Y:S02]  /*78f0*/  PRMT R167, R175, 0x3340, R167 ;  /* 0x00003340afa77816 */ /* 0x000fe400000000a7 */
[----:B------:R-:W-:Y:S02]  /*7900*/  PRMT R166, R177, 0x3340, R166 ;  /* 0x00003340b1a67816 */ /* 0x000fe400000000a6 */
[----:B------:R-:W-:Y:S02]  /*7910*/  PRMT R160, R171, 0x5410, R160 ;  /* 0x00005410aba07816 */ /* 0x000fe400000000a0 */
[----:B------:R-:W-:Y:S02]  /*7920*/  PRMT R161, R169, 0x5410, R161 ;  /* 0x00005410a9a17816 */ /* 0x000fe400000000a1 */
[----:B------:R-:W-:Y:S02]  /*7930*/  PRMT R162, R167, 0x5410, R162 ;  /* 0x00005410a7a27816 */ /* 0x000fe400000000a2 */
[----:B------:R-:W-:-:S02]  /*7940*/  PRMT R163, R166, 0x5410, R163 ;  /* 0x00005410a6a37816 */ /* 0x000fc400000000a3 */
[----:B------:R-:W-:Y:S02]  /*7950*/  PRMT R168, RZ, 0x7610, R168 ;  /* 0x00007610ffa87816 */ /* 0x000fe400000000a8 */
[----:B------:R-:W-:Y:S02]  /*7960*/  PRMT R169, RZ, 0x7610, R169 ;  /* 0x00007610ffa97816 */ /* 0x000fe400000000a9 */
[----:B----4-:R-:W-:-:S05]  /*7970*/  IADD3 R164, P1, R3, R164, RZ ;  /* 0x000000a403a47210 */ /* 0x010fca0007f3e0ff */
[----:B--2---:R-:W-:Y:S01]  /*7980*/  IMAD.X R165, R12, 0x1, R165, P1 ;  /* 0x000000010ca57824 */ /* 0x004fe200008e06a5 */
[----:B------:R-:W-:-:S04]  /*7990*/  IADD3 R166, P1, R3, R6, RZ ;  /* 0x0000000603a67210 */ /* 0x000fc80007f3e0ff */
[----:B------:R0:W2:Y:S04]  /*79a0*/  @!P0 LDG.E.U8 R168, desc[UR14][R164.64] ;  /* 0x0000000ea4a88981 */ /* 0x0000a8000c1e1100 */
[----:B---3--:R1:W-:Y:S01]  /*79b0*/  STS.128 [R2+UR12], R160 ;  /* 0x000000a002007988 */ /* 0x0083e20008000c0c */
[----:B------:R-:W-:Y:S01]  /*79c0*/  IMAD.X R167, R12, 0x1, R5, P1 ;  /* 0x000000010ca77824 */ /* 0x000fe200008e0605 */
[----:B0-----:R-:W-:Y:S02]  /*79d0*/  PRMT R164, RZ, 0x7610, R164 ;  /* 0x00007610ffa47816 */ /* 0x001fe400000000a4 */
[----:B------:R-:W-:-:S04]  /*79e0*/  PRMT R165, RZ, 0x7610, R165 ;  /* 0x00007610ffa57816 */ /* 0x000fc800000000a5 */
[----:B------:R0:W3:Y:S01]  /*79f0*/  @!P0 LDG.E.U8 R164, desc[UR14][R166.64] ;  /* 0x0000000ea6a48981 */ /* 0x0000e2000c1e1100 */
[----:B-1----:R-:W-:-:S03]  /*7a00*/  IADD3 R160, P2, R3, R252, RZ ;  /* 0x000000fc03a07210 */ /* 0x002fc60007f5e0ff */
[----:B------:R-:W4:Y:S01]  /*7a10*/  LDL.LU R2, [R1+0x150] ;  /* 0x0001500001027983 */ /* 0x000f220000300800 */
[----:B------:R-:W-:Y:S01]  /*7a20*/  IADD3 R162, P1, R3, R244, RZ ;  /* 0x000000f403a27210 */ /* 0x000fe20007f3e0ff */
[----:B------:R-:W-:Y:S01]  /*7a30*/  IMAD.X R161, R12, 0x1, R251, P2 ;  /* 0x000000010ca17824 */ /* 0x000fe200010e06fb */
[----:B0-----:R-:W-:-:S03]  /*7a40*/  PRMT R166, RZ, 0x7610, R166 ;  /* 0x00007610ffa67816 */ /* 0x001fc600000000a6 */
[----:B------:R-:W-:Y:S01]  /*7a50*/  IMAD.X R163, R12, 0x1, R243, P1 ;  /* 0x000000010ca37824 */ /* 0x000fe200008e06f3 */
[----:B------:R-:W-:Y:S01]  /*7a60*/  PRMT R167, RZ, 0x7610, R167 ;  /* 0x00007610ffa77816 */ /* 0x000fe200000000a7 */
[----:B------:R-:W2:Y:S04]  /*7a70*/  LDL R5, [R1+0x130] ;  /* 0x0001300001057983 */ /* 0x000ea80000100800 */
[----:B------:R0:W3:Y:S04]  /*7a80*/  @!P0 LDG.E.U8 R165, desc[UR14][R160.64] ;  /* 0x0000000ea0a58981 */ /* 0x0000e8000c1e1100 */
[----:B------:R1:W3:Y:S04]  /*7a90*/  @!P0 LDG.E.U8 R166, desc[UR14][R162.64] ;  /* 0x0000000ea2a68981 */ /* 0x0002e8000c1e1100 */
[----:B------:R-:W3:Y:S01]  /*7aa0*/  LDL R6, [R1+0xf0] ;  /* 0x0000f00001067983 */ /* 0x000ee20000100800 */
[----:B0-----:R-:W-:-:S05]  /*7ab0*/  IADD3 R160, P1, R3, R236, RZ ;  /* 0x000000ec03a07210 */ /* 0x001fca0007f3e0ff */
[----:B------:R-:W-:Y:S01]  /*7ac0*/  IMAD.X R161, R12, 0x1, R235, P1 ;  /* 0x000000010ca17824 */ /* 0x000fe200008e06eb */
[----:B-1----:R-:W-:-:S04]  /*7ad0*/  IADD3 R162, P1, R3, R223, RZ ;  /* 0x000000df03a27210 */ /* 0x002fc80007f3e0ff */
[----:B------:R0:W3:Y:S01]  /*7ae0*/  @!P0 LDG.E.U8 R167, desc[UR14][R160.64] ;  /* 0x0000000ea0a78981 */ /* 0x0000e2000c1e1100 */
[----:B------:R-:W-:-:S05]  /*7af0*/  IMAD.X R163, R12, 0x1, R221, P1 ;  /* 0x000000010ca37824 */ /* 0x000fca00008e06dd */
[----:B------:R1:W3:Y:S01]  /*7b00*/  @!P0 LDG.E.U8 R169, desc[UR14][R162.64] ;  /* 0x0000000ea2a98981 */ /* 0x0002e2000c1e1100 */
[----:B0-----:R-:W-:-:S05]  /*7b10*/  IADD3 R160, P1, R3, R15, RZ ;  /* 0x0000000f03a07210 */ /* 0x001fca0007f3e0ff */
[----:B------:R-:W-:Y:S01]  /*7b20*/  IMAD.X R161, R12, 0x1, R7, P1 ;  /* 0x000000010ca17824 */ /* 0x000fe200008e0607 */
[----:B-1----:R-:W-:Y:S01]  /*7b30*/  PRMT R162, RZ, 0x7610, R162 ;  /* 0x00007610ffa27816 */ /* 0x002fe200000000a2 */
[----:B------:R0:W-:Y:S05]  /*7b40*/  STL [R1+0x1ac], R251 ;  /* 0x0001acfb01007387 */ /* 0x0001ea0000100800 */
[----:B------:R1:W3:Y:S01]  /*7b50*/  @!P0 LDG.E.U8 R162, desc[UR14][R160.64] ;  /* 0x0000000ea0a28981 */ /* 0x0002e2000c1e1100 */
[----:B------:R-:W-:Y:S02]  /*7b60*/  PRMT R163, RZ, 0x7610, R163 ;  /* 0x00007610ffa37816 */ /* 0x000fe400000000a3 */
[----:B------:R-:W-:Y:S01]  /*7b70*/  PRMT R170, RZ, 0x7610, R170 ;  /* 0x00007610ffaa7816 */ /* 0x000fe200000000aa */
[----:B0-----:R-:W3:Y:S04]  /*7b80*/  LDL R251, [R1+0xf4] ;  /* 0x0000f40001fb7983 */ /* 0x001ee80000100800 */
[----:B------:R-:W1:Y:S02]  /*7b90*/  LDL R161, [R1+0x134] ;  /* 0x0001340001a17983 */ /* 0x000e640000100800 */
[----:B-1----:R-:W-:-:S05]  /*7ba0*/  IADD3 R160, P1, R3, R161, RZ ;  /* 0x000000a103a07210 */ /* 0x002fca0007f3e0ff */
[----:B--2---:R-:W-:Y:S02]  /*7bb0*/  IMAD.X R161, R12, 0x1, R5, P1 ;  /* 0x000000010ca17824 */ /* 0x004fe400008e0605 */
[----:B------:R-:W2:Y:S04]  /*7bc0*/  LDL R5, [R1+0xd4] ;  /* 0x0000d40001057983 */ /* 0x000ea80000100800 */
[----:B------:R0:W2:Y:S04]  /*7bd0*/  @!P0 LDG.E.U8 R163, desc[UR14][R160.64] ;  /* 0x0000000ea0a38981 */ /* 0x0000a8000c1e1100 */
[----:B------:R-:W0:Y:S04]  /*7be0*/  LDL R161, [R1+0x154] ;  /* 0x0001540001a17983 */ /* 0x000e280000100800 */
[----:B----4-:R1:W-:Y:S01]  /*7bf0*/  STL [R1+0x180], R2 ;  /* 0x0001800201007387 */ /* 0x0103e20000100800 */
[----:B0-----:R-:W-:-:S05]  /*7c00*/  IADD3 R160, P1, R3, R161, RZ ;  /* 0x000000a103a07210 */ /* 0x001fca0007f3e0ff */
[----:B------:R-:W-:Y:S02]  /*7c10*/  IMAD.X R161, R12, 0x1, R2, P1 ;  /* 0x000000010ca17824 */ /* 0x000fe400008e0602 */
[----:B-1----:R-:W4:Y:S04]  /*7c20*/  LDL R2, [R1+0x110] ;  /* 0x0001100001027983 */ /* 0x002f280000100800 */
[----:B------:R0:W2:Y:S04]  /*7c30*/  @!P0 LDG.E.U8 R170, desc[UR14][R160.64] ;  /* 0x0000000ea0aa8981 */ /* 0x0000a8000c1e1100 */
[----:B------:R-:W0:Y:S01]  /*7c40*/  LDL R161, [R1+0x114] ;  /* 0x0001140001a17983 */ /* 0x000e220000100800 */
[----:B------:R-:W-:-:S02]  /*7c50*/  PRMT R171, RZ, 0x7610, R171 ;  /* 0x00007610ffab7816 */ /* 0x000fc400000000ab */
[----:B------:R-:W-:Y:S02]  /*7c60*/  PRMT R172, RZ, 0x7610, R172 ;  /* 0x00007610ffac7816 */ /* 0x000fe400000000ac */
[----:B0-----:R-:W-:-:S05]  /*7c70*/  IADD3 R160, P1, R3, R161, RZ ;  /* 0x000000a103a07210 */ /* 0x001fca0007f3e0ff */
[C---:B----4-:R-:W-:Y:S01]  /*7c80*/  IMAD.X R161, R12.reuse, 0x1, R2, P1 ;  /* 0x000000010ca17824 */ /* 0x050fe200008e0602 */
[----:B------:R-:W-:Y:S01]  /*7c90*/  PRMT R173, RZ, 0x7610, R173 ;  /* 0x00007610ffad7816 */ /* 0x000fe200000000ad */
[----:B------:R-:W4:Y:S04]  /*7ca0*/  LDL R2, [R1+0x50] ;  /* 0x0000500001027983 */ /* 0x000f280000100800 */
[----:B------:R3:W4:Y:S02]  /*7cb0*/  @!P0 LDG.E.U8 R171, desc[UR14][R160.64] ;  /* 0x0000000ea0ab8981 */ /* 0x000724000c1e1100 */
[----:B---3--:R-:W-:Y:S02]  /*7cc0*/  IADD3 R160, P1, R3, R251, RZ ;  /* 0x000000fb03a07210 */ /* 0x008fe40007f3e0ff */
[----:B------:R-:W-:Y:S01]  /*7cd0*/  PRMT R174, RZ, 0x7610, R174 ;  /* 0x00007610ffae7816 */ /* 0x000fe200000000ae */
[----:B------:R-:W3:Y:S02]  /*7ce0*/  LDL R251, [R1+0x74] ;  /* 0x0000740001fb7983 */ /* 0x000ee40000100800 */
[----:B------:R-:W-:-:S02]  /*7cf0*/  IMAD.X R161, R12, 0x1, R6, P1 ;  /* 0x000000010ca17824 */ /* 0x000fc400008e0606 */
[----:B------:R-:W4:Y:S04]  /*7d00*/  LDL R6, [R1+0x70] ;  /* 0x0000700001067983 */ /* 0x000f280000100800 */
[----:B------:R2:W4:Y:S04]  /*7d10*/  @!P0 LDG.E.U8 R172, desc[UR14][R160.64] ;  /* 0x0000000ea0ac8981 */ /* 0x000528000c1e1100 */
[----:B------:R-:W3:Y:S01]  /*7d20*/  LDL R161, [R1+0xd0] ;  /* 0x0000d00001a17983 */ /* 0x000ee20000100800 */
[----:B--2---:R-:W-:-:S03]  /*7d30*/  IADD3 R160, P1, R3, R5, RZ ;  /* 0x0000000503a07210 */ /* 0x004fc60007f3e0ff */
[----:B------:R-:W2:Y:S02]  /*7d40*/  LDL R5, [R1+0x54] ;  /* 0x0000540001057983 */ /* 0x000ea40000100800 */
[----:B---3--:R-:W-:-:S05]  /*7d50*/  IMAD.X R161, R12, 0x1, R161, P1 ;  /* 0x000000010ca17824 */ /* 0x008fca00008e06a1 */
[----:B------:R0:W3:Y:S04]  /*7d60*/  @!P0 LDG.E.U8 R173, desc[UR14][R160.64] ;  /* 0x0000000ea0ad8981 */ /* 0x0000e8000c1e1100 */
[----:B------:R-:W0:Y:S02]  /*7d70*/  LDL R161, [R1+0xb4] ;  /* 0x0000b40001a17983 */ /* 0x000e240000100800 */
[----:B0-----:R-:W-:Y:S02]  /*7d80*/  IADD3 R160, P1, R3, R161, RZ ;  /* 0x000000a103a07210 */ /* 0x001fe40007f3e0ff */
[----:B------:R-:W4:Y:S03]  /*7d90*/  LDL R161, [R1+0xb0] ;  /* 0x0000b00001a17983 */ /* 0x000f260000100800 */
[----:B----4-:R-:W-:-:S05]  /*7da0*/  IMAD.X R161, R12, 0x1, R161, P1 ;  /* 0x000000010ca17824 */ /* 0x010fca00008e06a1 */
[----:B------:R0:W4:Y:S04]  /*7db0*/  @!P0 LDG.E.U8 R174, desc[UR14][R160.64] ;  /* 0x0000000ea0ae8981 */ /* 0x000128000c1e1100 */
[----:B------:R-:W0:Y:S02]  /*7dc0*/  LDL R161, [R1+0x94] ;  /* 0x0000940001a17983 */ /* 0x000e240000100800 */
[----:B0-----:R-:W-:Y:S02]  /*7dd0*/  IADD3 R160, P1, R3, R161, RZ ;  /* 0x000000a103a07210 */ /* 0x001fe40007f3e0ff */
[----:B------:R-:W2:Y:S01]  /*7de0*/  LDL R161, [R1+0x90] ;  /* 0x0000900001a17983 */ /* 0x000ea20000100800 */
[----:B------:R-:W-:Y:S02]  /*7df0*/  PRMT R175, RZ, 0x7610, R175 ;  /* 0x00007610ffaf7816 */ /* 0x000fe400000000af */
[----:B------:R-:W-:-:S02]  /*7e00*/  PRMT R176, RZ, 0x7610, R176 ;  /* 0x00007610ffb07816 */ /* 0x000fc400000000b0 */
[----:B------:R-:W-:Y:S02]  /*7e10*/  LOP3.LUT R153, R153, 0xffff, RZ, 0xc0, !PT ;  /* 0x0000ffff99997812 */ /* 0x000fe400078ec0ff */
[----:B------:R-:W-:-:S04]  /*7e20*/  LOP3.LUT R152, R152, 0xffff, RZ, 0xc0, !PT ;  /* 0x0000ffff98987812 */ /* 0x000fc800078ec0ff */
[----:B------:R-:W-:Y:S01]  /*7e30*/  PRMT R152, R152, 0x3340, R153 ;  /* 0x0000334098987816 */ /* 0x000fe20000000099 */
[----:B--2---:R-:W-:-:S05]  /*7e40*/  IMAD.X R161, R12, 0x1, R161, P1 ;  /* 0x000000010ca17824 */ /* 0x004fca00008e06a1 */
[----:B------:R0:W2:Y:S02]  /*7e50*/  @!P0 LDG.E.U8 R175, desc[UR14][R160.64] ;  /* 0x0000000ea0af8981 */ /* 0x0000a4000c1e1100 */
[----:B0-----:R-:W-:-:S05]  /*7e60*/  IADD3 R160, P1, R3, R251, RZ ;  /* 0x000000fb03a07210 */ /* 0x001fca0007f3e0ff */
[C---:B------:R-:W-:Y:S02]  /*7e70*/  IMAD.X R161, R12.reuse, 0x1, R6, P1 ;  /* 0x000000010ca17824 */ /* 0x040fe400008e0606 */
[----:B------:R-:W3:Y:S04]  /*7e80*/  LDL R6, [R1+0x30] ;  /* 0x0000300001067983 */ /* 0x000ee80000100800 */
[----:B------:R0:W2:Y:S02]  /*7e90*/  @!P0 LDG.E.U8 R176, desc[UR14][R160.64] ;  /* 0x0000000ea0b08981 */ /* 0x0000a4000c1e1100 */
[----:B0-----:R-:W-:Y:S02]  /*7ea0*/  IADD3 R160, P1, R3, R5, RZ ;  /* 0x0000000503a07210 */ /* 0x001fe40007f3e0ff */
[----:B------:R-:W4:Y:S03]  /*7eb0*/  LDL R5, [R1+0x168] ;  /* 0x0001680001057983 */ /* 0x000f260000100800 */
[----:B------:R-:W-:-:S02]  /*7ec0*/  IMAD.X R161, R12, 0x1, R2, P1 ;  /* 0x000000010ca17824 */ /* 0x000fc400008e0602 */
[----:B------:R-:W2:Y:S04]  /*7ed0*/  LDL R2, [R1+0x10] ;  /* 0x0000100001027983 */ /* 0x000ea80000100800 */
[----:B------:R-:W2:Y:S04]  /*7ee0*/  LDL.LU R251, [R1+0x14] ;  /* 0x0000140001fb7983 */ /* 0x000ea80000300800 */
[----:B------:R-:W3:Y:S01]  /*7ef0*/  LDL R153, [R1+0x34] ;  /* 0x0000340001997983 */ /* 0x000ee20000100800 */
        /* <DEDUP_REMOVED lines=23> */
[----:B------:R-:W-:Y:S02]  /*8070*/  PRMT R22, R17, 0x5410, R22 ;  /* 0x0000541011167816 */ /* 0x000fe40000000016 */
[----:B------:R-:W-:-:S05]  /*8080*/  PRMT R23, R157, 0x5410, R23 ;  /* 0x000054109d177816 */ /* 0x000fca0000000017 */
[----:B----4-:R0:W-:Y:S01]  /*8090*/  STS.128 [R5+UR12], R20 ;  /* 0x0000001405007988 */ /* 0x0101e20008000c0c */
[----:B---3--:R-:W-:-:S03]  /*80a0*/  IADD3 R18, P1, R3, R153, RZ ;  /* 0x0000009903127210 */ /* 0x008fc60007f3e0ff */
[----:B0-----:R-:W3:Y:S02]  /*80b0*/  LDL.LU R5, [R1+0x128] ;  /* 0x0001280001057983 */ /* 0x001ee40000300800 */
[----:B------:R-:W-:Y:S02]  /*80c0*/  IMAD.X R19, R12, 0x1, R6, P1 ;  /* 0x000000010c137824 */ /* 0x000fe400008e0606 */
[----:B------:R-:W4:Y:S01]  /*80d0*/  LDL R6, [R1+0x12c] ;  /* 0x00012c0001067983 */ /* 0x000f220000100800 */
[----:B--2---:R-:W-:Y:S02]  /*80e0*/  IADD3 R152, P1, R3, R251, RZ ;  /* 0x000000fb03987210 */ /* 0x004fe40007f3e0ff */
[----:B------:R-:W-:Y:S01]  /*80f0*/  SHF.R.S32.HI R23, RZ, 0x1f, R3 ;  /* 0x0000001fff177819 */ /* 0x000fe20000011403 */
[----:B------:R-:W2:Y:S04]  /*8100*/  LDL R22, [R1+0x14c] ;  /* 0x00014c0001167983 */ /* 0x000ea80000100800 */
[----:B------:R-:W-:Y:S01]  /*8110*/  IMAD.X R153, R23, 0x1, R2, P1 ;  /* 0x0000000117997824 */ /* 0x000fe200008e0602 */
[----:B------:R-:W-:Y:S01]  /*8120*/  PRMT R17, RZ, 0x7610, R17 ;  /* 0x00007610ff117816 */ /* 0x000fe20000000011 */
[----:B------:R-:W2:Y:S01]  /*8130*/  LDL R2, [R1+0x148] ;  /* 0x0001480001027983 */ /* 0x000ea20000100800 */
[----:B------:R-:W-:-:S02]  /*8140*/  PRMT R155, RZ, 0x7610, R155 ;  /* 0x00007610ff9b7816 */ /* 0x000fc4000000009b */
[----:B------:R-:W-:Y:S01]  /*8150*/  PRMT R154, RZ, 0x7610, R154 ;  /* 0x00007610ff9a7816 */ /* 0x000fe2000000009a */
[----:B------:R-:W2:Y:S04]  /*8160*/  LDL R12, [R1+0x10c] ;  /* 0x00010c00010c7983 */ /* 0x000ea80000100800 */
[----:B------:R0:W2:Y:S01]  /*8170*/  @!P0 LDG.E.U8 R17, desc[UR14][R18.64] ;  /* 0x0000000e12118981 */ /* 0x0000a2000c1e1100 */
[----:B------:R-:W-:-:S03]  /*8180*/  IADD3 R20, P1, R3, R242, RZ ;  /* 0x000000f203147210 */ /* 0x000fc60007f3e0ff */
[----:B------:R1:W2:Y:S01]  /*8190*/  @!P0 LDG.E.U8 R155, desc[UR14][R152.64] ;  /* 0x0000000e989b8981 */ /* 0x0002a2000c1e1100 */
[----:B0-----:R-:W-:-:S05]  /*81a0*/  IADD3 R18, P2, R3, R250, RZ ;  /* 0x000000fa03127210 */ /* 0x001fca0007f5e0ff */
[C---:B------:R-:W-:Y:S01]  /*81b0*/  IMAD.X R19, R23.reuse, 0x1, R249, P2 ;  /* 0x0000000117137824 */ /* 0x040fe200010e06f9 */
[----:B-1----:R-:W-:Y:S01]  /*81c0*/  PRMT R152, RZ, 0x7610, R152 ;  /* 0x00007610ff987816 */ /* 0x002fe20000000098 */
[----:B------:R-:W-:-:S03]  /*81d0*/  IMAD.X R21, R23, 0x1, R241, P1 ;  /* 0x0000000117157824 */ /* 0x000fc600008e06f1 */
[----:B------:R0:W2:Y:S01]  /*81e0*/  @!P0 LDG.E.U8 R154, desc[UR14][R18.64] ;  /* 0x0000000e129a8981 */ /* 0x0000a2000c1e1100 */
[----:B------:R-:W-:-:S03]  /*81f0*/  PRMT R153, RZ, 0x7610, R153 ;  /* 0x00007610ff997816 */ /* 0x000fc60000000099 */
[----:B------:R1:W2:Y:S01]  /*8200*/  @!P0 LDG.E.U8 R152, desc[UR14][R20.64] ;  /* 0x0000000e14988981 */ /* 0x0002a2000c1e1100 */
[----:B0-----:R-:W-:-:S05]  /*8210*/  IADD3 R18, P1, R3, R233, RZ ;  /* 0x000000e903127210 */ /* 0x001fca0007f3e0ff */
[----:B------:R-:W-:Y:S01]  /*8220*/  IMAD.X R19, R23, 0x1, R231, P1 ;  /* 0x0000000117137824 */ /* 0x000fe200008e06e7 */
[----:B-1----:R-:W-:-:S04]  /*8230*/  IADD3 R20, P1, R3, R219, RZ ;  /* 0x000000db03147210 */ /* 0x002fc80007f3e0ff */
[----:B------:R0:W2:Y:S01]  /*8240*/  @!P0 LDG.E.U8 R153, desc[UR14][R18.64] ;  /* 0x0000000e12998981 */ /* 0x0000a2000c1e1100 */
[----:B------:R-:W-:Y:S01]  /*8250*/  IMAD.X R21, R23, 0x1, R217, P1 ;  /* 0x0000000117157824 */ /* 0x000fe200008e06d9 */
[----:B------:R-:W-:Y:S02]  /*8260*/  PRMT R157, RZ, 0x7610, R157 ;  /* 0x00007610ff9d7816 */ /* 0x000fe4000000009d */
[----:B0-----:R-:W-:-:S05]  /*8270*/  IADD3 R18, P1, R3, R14, RZ ;  /* 0x0000000e03127210 */ /* 0x001fca0007f3e0ff */
[----:B------:R-:W-:-:S05]  /*8280*/  IMAD.X R19, R23, 0x1, R8, P1 ;  /* 0x0000000117137824 */ /* 0x000fca00008e0608 */
[----:B------:R4:W2:Y:S01]  /*8290*/  @!P0 LDG.E.U8 R157, desc[UR14][R18.64] ;  /* 0x0000000e129d8981 */ /* 0x0008a2000c1e1100 */
[----:B------:R-:W-:Y:S02]  /*82a0*/  PRMT R158, RZ, 0x7610, R158 ;  /* 0x00007610ff9e7816 */ /* 0x000fe4000000009e */
[----:B------:R-:W-:Y:S01]  /*82b0*/  PRMT R156, RZ, 0x7610, R156 ;  /* 0x00007610ff9c7816 */ /* 0x000fe2000000009c */
[----:B------:R0:W-:Y:S01]  /*82c0*/  STL [R1+0x1b0], R249 ;  /* 0x0001b0f901007387 */ /* 0x0001e20000100800 */
[----:B------:R-:W-:-:S04]  /*82d0*/  PRMT R159, RZ, 0x7610, R159 ;  /* 0x00007610ff9f7816 */ /* 0x000fc8000000009f */
[----:B------:R-:W2:Y:S04]  /*82e0*/  @!P0 LDG.E.U8 R156, desc[UR14][R20.64] ;  /* 0x0000000e149c8981 */ /* 0x000ea8000c1e1100 */
[----:B0-----:R-:W2:Y:S01]  /*82f0*/  LDL R249, [R1+0xec] ;  /* 0x0000ec0001f97983 */ /* 0x001ea20000100800 */
[----:B----4-:R-:W-:-:S03]  /*8300*/  IADD3 R18, P1, R3, R6, RZ ;  /* 0x0000000603127210 */ /* 0x010fc60007f3e0ff */
[----:B------:R-:W4:Y:S02]  /*8310*/  LDL R6, [R1+0xe8] ;  /* 0x0000e80001067983 */ /* 0x000f240000100800 */
[----:B---3--:R-:W-:-:S05]  /*8320*/  IMAD.X R19, R23, 0x1, R5, P1 ;  /* 0x0000000117137824 */ /* 0x008fca00008e0605 */
[----:B------:R2:W3:Y:S02]  /*8330*/  @!P0 LDG.E.U8 R158, desc[UR14][R18.64] ;  /* 0x0000000e129e8981 */ /* 0x0004e4000c1e1100 */
[----:B--2---:R-:W-:Y:S02]  /*8340*/  IADD3 R18, P1, R3, R22, RZ ;  /* 0x0000001603127210 */ /* 0x004fe40007f3e0ff */
[----:B------:R0:W-:Y:S03]  /*8350*/  STL [R1+0x184], R5 ;  /* 0x0001840501007387 */ /* 0x0001e60000100800 */
[----:B------:R-:W-:Y:S01]  /*8360*/  IMAD.X R19, R23, 0x1, R2, P1 ;  /* 0x0000000117137824 */ /* 0x000fe200008e0602 */
[----:B------:R-:W2:Y:S04]  /*8370*/  LDL R22, [R1+0xcc] ;  /* 0x0000cc0001167983 */ /* 0x000ea80000100800 */
[----:B------:R-:W3:Y:S04]  /*8380*/  LDL R21, [R1+0xc8] ;  /* 0x0000c80001157983 */ /* 0x000ee80000100800 */
[----:B------:R-:W3:Y:S04]  /*8390*/  LDL R20, [R1+0xac] ;  /* 0x0000ac0001147983 */ /* 0x000ee80000100800 */
[----:B0-----:R-:W3:Y:S04]  /*83a0*/  LDL.LU R5, [R1+0x144] ;  /* 0x0001440001057983 */ /* 0x001ee80000300800 */
[----:B------:R-:W3:Y:S04]  /*83b0*/  LDL.LU R2, [R1+0x120] ;  /* 0x0001200001027983 */ /* 0x000ee80000300800 */
[----:B------:R0:W3:Y:S04]  /*83c0*/  @!P0 LDG.E.U8 R159, desc[UR14][R18.64] ;  /* 0x0000000e129f8981 */ /* 0x0000e8000c1e1100 */
[----:B------:R-:W4:Y:S01]  /*83d0*/  LDL R19, [R1+0x108] ;  /* 0x0001080001137983 */ /* 0x000f220000100800 */
[----:B------:R-:W-:-:S02]  /*83e0*/  PRMT R177, RZ, 0x7610, R177 ;  /* 0x00007610ffb17816 */ /* 0x000fc400000000b1 */
[----:B0-----:R-:W-:Y:S02]  /*83f0*/  IADD3 R18, P1, R3, R12, RZ ;  /* 0x0000000c03127210 */ /* 0x001fe40007f3e0ff */
[----:B------:R-:W3:Y:S04]  /*8400*/  LDL R12, [R1+0xa8] ;  /* 0x0000a800010c7983 */ /* 0x000ee80000100800 */
[----:B------:R0:W3:Y:S02]  /*8410*/  @!P0 LDG.E.U8 R177, desc[UR14][R160.64] ;  /* 0x0000000ea0b18981 */ /* 0x0000e4000c1e1100 */
[----:B0-----:R-:W-:Y:S02]  /*8420*/  PRMT R160, RZ, 0x7610, R160 ;  /* 0x00007610ffa07816 */ /* 0x001fe400000000a0 */
[----:B------:R-:W-:Y:S01]  /*8430*/  PRMT R161, RZ, 0x7610, R161 ;  /* 0x00007610ffa17816 */ /* 0x000fe200000000a1 */
[----:B----4-:R-:W-:-:S05]  /*8440*/  IMAD.X R19, R23, 0x1, R19, P1 ;  /* 0x0000000117137824 */ /* 0x010fca00008e0613 */
[----:B------:R0:W4:Y:S02]  /*8450*/  @!P0 LDG.E.U8 R160, desc[UR14][R18.64] ;  /* 0x0000000e12a08981 */ /* 0x000124000c1e1100 */
[----:B0-----:R-:W-:Y:S02]  /*8460*/  IADD3 R18, P1, R3, R249, RZ ;  /* 0x000000f903127210 */ /* 0x001fe40007f3e0ff */
[----:B------:R-:W4:Y:S03]  /*8470*/  LDL R249, [R1+0x8c] ;  /* 0x00008c0001f97983 */ /* 0x000f260000100800 */
[----:B------:R-:W-:Y:S02]  /*8480*/  IMAD.X R19, R23, 0x1, R6, P1 ;  /* 0x0000000117137824 */ /* 0x000fe400008e0606 */
[----:B------:R-:W4:Y:S04]  /*8490*/  LDL R6, [R1+0x88] ;  /* 0x0000880001067983 */ /* 0x000f280000100800 */
[----:B------:R2:W4:Y:S01]  /*84a0*/  @!P0 LDG.E.U8 R161, desc[UR14][R18.64] ;  /* 0x0000000e12a18981 */ /* 0x000522000c1e1100 */
[----:B------:R-:W-:-:S02]  /*84b0*/  PRMT R178, RZ, 0x7610, R178 ;  /* 0x00007610ffb27816 */ /* 0x000fc400000000b2 */
[----:B--2---:R-:W-:Y:S02]  /*84c0*/  IADD3 R18, P1, R3, R22, RZ ;  /* 0x0000001603127210 */ /* 0x004fe40007f3e0ff */
[----:B------:R-:W-:Y:S01]  /*84d0*/  PRMT R179, RZ, 0x7610, R179 ;  /* 0x00007610ffb37816 */ /* 0x000fe200000000b3 */
[----:B------:R-:W2:Y:S02]  /*84e0*/  LDL R22, [R1+0x4c] ;  /* 0x00004c0001167983 */ /* 0x000ea40000100800 */
[----:B---3--:R-:W-:Y:S01]  /*84f0*/  IMAD.X R19, R23, 0x1, R21, P1 ;  /* 0x0000000117137824 */ /* 0x008fe200008e0615 */
[----:B------:R-:W-:Y:S01]  /*8500*/  PRMT R193, RZ, 0x7610, R193 ;  /* 0x00007610ffc17816 */ /* 0x000fe200000000c1 */
[----:B------:R-:W3:Y:S04]  /*8510*/  LDL R21, [R1+0x48] ;  /* 0x0000480001157983 */ /* 0x000ee80000100800 */
[----:B------:R0:W3:Y:S02]  /*8520*/  @!P0 LDG.E.U8 R178, desc[UR14][R18.64] ;  /* 0x0000000e12b28981 */ /* 0x0000e4000c1e1100 */
[----:B0-----:R-:W-:-:S02]  /*8530*/  IADD3 R18, P1, R3, R20, RZ ;  /* 0x0000001403127210 */ /* 0x001fc40007f3e0ff */
[----:B------:R-:W3:Y:S03]  /*8540*/  LDL R20, [R1+0x28] ;  /* 0x0000280001147983 */ /* 0x000ee60000100800 */
[----:B------:R-:W-:Y:S02]  /*8550*/  IMAD.X R19, R23, 0x1, R12, P1 ;  /* 0x0000000117137824 */ /* 0x000fe400008e060c */
[----:B------:R-:W3:Y:S04]  /*8560*/  LDL R12, [R1+0x2c] ;  /* 0x00002c00010c7983 */ /* 0x000ee80000100800 */
[----:B------:R4:W3:Y:S02]  /*8570*/  @!P0 LDG.E.U8 R179, desc[UR14][R18.64] ;  /* 0x0000000e12b38981 */ /* 0x0008e4000c1e1100 */
[----:B----4-:R-:W-:-:S02]  /*8580*/  IADD3 R18, P1, R3, R249, RZ ;  /* 0x000000f903127210 */ /* 0x010fc40007f3e0ff */
[----:B------:R-:W4:Y:S03]  /*8590*/  LDL.LU R249, [R1+0xc] ;  /* 0x00000c0001f97983 */ /* 0x000f260000300800 */
[----:B------:R-:W-:Y:S02]  /*85a0*/  IMAD.X R19, R23, 0x1, R6, P1 ;  /* 0x0000000117137824 */ /* 0x000fe400008e0606 */
[----:B------:R-:W4:Y:S04]  /*85b0*/  LDL R6, [R1+0x8] ;  /* 0x0000080001067983 */ /* 0x000f280000100800 */
[----:B------:R0:W4:Y:S04]  /*85c0*/  @!P0 LDG.E.U8 R193, desc[UR14][R18.64] ;  /* 0x0000000e12c18981 */ /* 0x000128000c1e1100 */
[----:B------:R-:W0:Y:S02]  /*85d0*/  LDL R19, [R1+0x6c] ;  /* 0x00006c0001137983 */ /* 0x000e240000100800 */
[----:B0-----:R-:W-:-:S02]  /*85e0*/  IADD3 R18, P1, R3, R19, RZ ;  /* 0x0000001303127210 */ /* 0x001fc40007f3e0ff */
[----:B------:R-:W2:Y:S01]  /*85f0*/  LDL R19, [R1+0x68] ;  /* 0x0000680001137983 */ /* 0x000ea20000100800 */
[----:B------:R-:W-:Y:S02]  /*8600*/  PRMT R194, RZ, 0x7610, R194 ;  /* 0x00007610ffc27816 */ /* 0x000fe400000000c2 */
[----:B------:R-:W-:Y:S02]  /*8610*/  PRMT R195, RZ, 0x7610, R195 ;  /* 0x00007610ffc37816 */ /* 0x000fe400000000c3 */
[----:B------:R-:W-:Y:S02]  /*8620*/  PRMT R196, RZ, 0x7610, R196 ;  /* 0x00007610ffc47816 */ /* 0x000fe400000000c4 */
[----:B------:R-:W-:Y:S02]  /*8630*/  PRMT R214, RZ, 0x7610, R214 ;  /* 0x00007610ffd67816 */ /* 0x000fe400000000d6 */
[----:B------:R-:W-:Y:S02]  /*8640*/  PRMT R216, RZ, 0x7610, R216 ;  /* 0x00007610ffd87816 */ /* 0x000fe400000000d8 */
[----:B------:R-:W-:Y:S01]  /*8650*/  PRMT R218, RZ, 0x7610, R218 ;  /* 0x00007610ffda7816 */ /* 0x000fe200000000da */
[----:B--2---:R-:W-:-:S05]  /*8660*/  IMAD.X R19, R23, 0x1, R19, P1 ;  /* 0x0000000117137824 */ /* 0x004fca00008e0613 */
[----:B------:R0:W2:Y:S02]  /*8670*/  @!P0 LDG.E.U8 R194, desc[UR14][R18.64] ;  /* 0x0000000e12c28981 */ /* 0x0000a4000c1e1100 */
[----:B0-----:R-:W-:-:S05]  /*8680*/  IADD3 R18, P1, R3, R22, RZ ;  /* 0x0000001603127210 */ /* 0x001fca0007f3e0ff */
[----:B---3--:R-:W-:-:S05]  /*8690*/  IMAD.X R19, R23, 0x1, R21, P1 ;  /* 0x0000000117137824 */ /* 0x008fca00008e0615 */
[----:B------:R0:W3:Y:S02]  /*86a0*/  @!P0 LDG.E.U8 R195, desc[UR14][R18.64] ;  /* 0x0000000e12c38981 */ /* 0x0000e4000c1e1100 */
[----:B0-----:R-:W-:Y:S02]  /*86b0*/  IADD3 R18, P1, R3, R12, RZ ;  /* 0x0000000c03127210 */ /* 0x001fe40007f3e0ff */
[----:B------:R-:W2:Y:S03]  /*86c0*/  LDL R12, [R1+0x124] ;  /* 0x00012400010c7983 */ /* 0x000ea60000100800 */
[----:B------:R-:W-:Y:S01]  /*86d0*/  IMAD.X R19, R23, 0x1, R20, P1 ;  /* 0x0000000117137824 */ /* 0x000fe200008e0614 */
[----:B------:R-:W-:Y:S01]  /*86e0*/  PRMT R220, RZ, 0x7610, R220 ;  /* 0x00007610ffdc7816 */ /* 0x000fe200000000dc */
[----:B------:R-:W3:Y:S04]  /*86f0*/  LDL R20, [R1+0x104] ;  /* 0x0001040001147983 */ /* 0x000ee80000100800 */
[----:B------:R4:W3:Y:S02]  /*8700*/  @!P0 LDG.E.U8 R196, desc[UR14][R18.64] ;  /* 0x0000000e12c48981 */ /* 0x0008e4000c1e1100 */
[----:B----4-:R-:W-:-:S05]  /*8710*/  IADD3 R18, P1, R3, R249, RZ ;  /* 0x000000f903127210 */ /* 0x010fca0007f3e0ff */
[----:B------:R-:W-:Y:S01]  /*8720*/  IMAD.X R19, R23, 0x1, R6, P1 ;  /* 0x0000000117137824 */ /* 0x000fe200008e0606 */
[----:B------:R-:W-:Y:S01]  /*8730*/  PRMT R222, RZ, 0x7610, R222 ;  /* 0x00007610ffde7816 */ /* 0x000fe200000000de */
[----:B------:R-:W4:Y:S04]  /*8740*/  LDL R6, [R1+0x140] ;  /* 0x0001400001067983 */ /* 0x000f280000100800 */
[----:B------:R0:W3:Y:S02]  /*8750*/  @!P0 LDG.E.U8 R214, desc[UR14][R18.64] ;  /* 0x0000000e12d68981 */ /* 0x0000e4000c1e1100 */
[----:B0-----:R-:W-:-:S05]  /*8760*/  IADD3 R18, P1, R3, R248, RZ ;  /* 0x000000f803127210 */ /* 0x001fca0007f3e0ff */
[----:B------:R-:W-:-:S05]  /*8770*/  IMAD.X R19, R23, 0x1, R247, P1 ;  /* 0x0000000117137824 */ /* 0x000fca00008e06f7 */
        /* <DEDUP_REMOVED lines=8> */
[----:B------:R-:W-:Y:S01]  /*8800*/  IMAD.X R19, R23, 0x1, R10, P1 ;  /* 0x0000000117137824 */ /* 0x000fe200008e060a */
[----:B------:R-:W-:Y:S04]  /*8810*/  STL [R1+0x1b4], R247 ;  /* 0x0001b4f701007387 */ /* 0x000fe80000100800 */
[----:B------:R2:W3:Y:S04]  /*8820*/  @!P0 LDG.E.U8 R222, desc[UR14][R18.64] ;  /* 0x0000000e12de8981 */ /* 0x0004e8000c1e1100 */
[----:B------:R-:W3:Y:S01]  /*8830*/  LDL R21, [R1+0xe4] ;  /* 0x0000e40001157983 */ /* 0x000ee20000100800 */
[----:B--2---:R-:W-:-:S03]  /*8840*/  IADD3 R18, P1, R3, R12, RZ ;  /* 0x0000000c03127210 */ /* 0x004fc60007f3e0ff */
[----:B------:R-:W2:Y:S02]  /*8850*/  LDL R12, [R1+0xc4] ;  /* 0x0000c400010c7983 */ /* 0x000ea40000100800 */
[----:B------:R-:W-:Y:S02]  /*8860*/  IMAD.X R19, R23, 0x1, R2, P1 ;  /* 0x0000000117137824 */ /* 0x000fe400008e0602 */
[----:B------:R0:W-:Y:S04]  /*8870*/  STL [R1+0x188], R2 ;  /* 0x0001880201007387 */ /* 0x0001e80000100800 */
[----:B0-----:R-:W2:Y:S01]  /*8880*/  LDL.LU R2, [R1+0x100] ;  /* 0x0001000001027983 */ /* 0x001ea20000300800 */
[----:B------:R-:W-:-:S06]  /*8890*/  PRMT R224, RZ, 0x7610, R224 ;  /* 0x00007610ffe07816 */ /* 0x000fcc00000000e0 */
[----:B------:R0:W2:Y:S01]  /*88a0*/  @!P0 LDG.E.U8 R224, desc[UR14][R18.64] ;  /* 0x0000000e12e08981 */ /* 0x0000a2000c1e1100 */
[----:B------:R-:W-:-:S03]  /*88b0*/  PRMT R226, RZ, 0x7610, R226 ;  /* 0x00007610ffe27816 */ /* 0x000fc600000000e2 */
[----:B------:R1:W-:Y:S01]  /*88c0*/  STL [R1+0x18c], R5 ;  /* 0x00018c0501007387 */ /* 0x0003e20000100800 */
[----:B0-----:R-:W-:-:S03]  /*88d0*/  IADD3 R18, P1, R3, R5, RZ ;  /* 0x0000000503127210 */ /* 0x001fc60007f3e0ff */
[----:B-1----:R-:W2:Y:S02]  /*88e0*/  LDL.LU R5, [R1+0xe0] ;  /* 0x0000e00001057983 */ /* 0x002ea40000300800 */
[----:B----4-:R-:W-:Y:S02]  /*88f0*/  IMAD.X R19, R23, 0x1, R6, P1 ;  /* 0x0000000117137824 */ /* 0x010fe400008e0606 */
[----:B------:R-:W4:Y:S04]  /*8900*/  LDL R6, [R1+0xa4] ;  /* 0x0000a40001067983 */ /* 0x000f280000100800 */
[----:B------:R3:W4:Y:S02]  /*8910*/  @!P0 LDG.E.U8 R226, desc[UR14][R18.64] ;  /* 0x0000000e12e28981 */ /* 0x000724000c1e1100 */
[----:B---3--:R-:W-:-:S02]  /*8920*/  IADD3 R18, P1, R3, R20, RZ ;  /* 0x0000001403127210 */ /* 0x008fc40007f3e0ff */
[----:B------:R-:W3:Y:S03]  /*8930*/  LDL R20, [R1+0x84] ;  /* 0x0000840001147983 */ /* 0x000ee60000100800 */
[----:B--2---:R-:W-:Y:S01]  /*8940*/  IMAD.X R19, R23, 0x1, R2, P1 ;  /* 0x0000000117137824 */ /* 0x004fe200008e0602 */
[----:B------:R0:W-:Y:S04]  /*8950*/  STL [R1+0x190], R2 ;  /* 0x0001900201007387 */ /* 0x0001e80000100800 */
[----:B0-----:R-:W2:Y:S01]  /*8960*/  LDL.LU R2, [R1+0xc0] ;  /* 0x0000c00001027983 */ /* 0x001ea20000300800 */
[----:B------:R-:W-:-:S06]  /*8970*/  PRMT R228, RZ, 0x7610, R228 ;  /* 0x00007610ffe47816 */ /* 0x000fcc00000000e4 */
[----:B------:R0:W3:Y:S01]  /*8980*/  @!P0 LDG.E.U8 R228, desc[UR14][R18.64] ;  /* 0x0000000e12e48981 */ /* 0x0000e2000c1e1100 */
[----:B------:R-:W-:-:S03]  /*8990*/  PRMT R230, RZ, 0x7610, R230 ;  /* 0x00007610ffe67816 */ /* 0x000fc600000000e6 */
[----:B------:R1:W-:Y:S01]  /*89a0*/  STL [R1+0x194], R5 ;  /* 0x0001940501007387 */ /* 0x0003e20000100800 */
[----:B0-----:R-:W-:-:S05]  /*89b0*/  IADD3 R18, P1, R3, R21, RZ ;  /* 0x0000001503127210 */ /* 0x001fca0007f3e0ff */
[----:B------:R-:W-:Y:S02]  /*89c0*/  IMAD.X R19, R23, 0x1, R5, P1 ;  /* 0x0000000117137824 */ /* 0x000fe400008e0605 */
[----:B-1----:R-:W3:Y:S04]  /*89d0*/  LDL.LU R5, [R1+0xa0] ;  /* 0x0000a00001057983 */ /* 0x002ee80000300800 */
[----:B------:R0:W3:Y:S02]  /*89e0*/  @!P0 LDG.E.U8 R230, desc[UR14][R18.64] ;  /* 0x0000000e12e68981 */ /* 0x0000e4000c1e1100 */
[----:B0-----:R-:W-:Y:S02]  /*89f0*/  IADD3 R18, P1, R3, R12, RZ ;  /* 0x0000000c03127210 */ /* 0x001fe40007f3e0ff */
[----:B------:R-:W3:Y:S03]  /*8a00*/  LDL R12, [R1+0x64] ;  /* 0x00006400010c7983 */ /* 0x000ee60000100800 */
[----:B--2---:R-:W-:Y:S01]  /*8a10*/  IMAD.X R19, R23, 0x1, R2, P1 ;  /* 0x0000000117137824 */ /* 0x004fe200008e0602 */
[----:B------:R0:W-:Y:S04]  /*8a20*/  STL [R1+0x198], R2 ;  /* 0x0001980201007387 */ /* 0x0001e80000100800 */
[----:B0-----:R-:W2:Y:S01]  /*8a30*/  LDL.LU R2, [R1+0x80] ;  /* 0x0000800001027983 */ /* 0x001ea20000300800 */
[----:B------:R-:W-:-:S06]  /*8a40*/  PRMT R232, RZ, 0x7610, R232 ;  /* 0x00007610ffe87816 */ /* 0x000fcc00000000e8 */
[----:B------:R4:W2:Y:S01]  /*8a50*/  @!P0 LDG.E.U8 R232, desc[UR14][R18.64] ;  /* 0x0000000e12e88981 */ /* 0x0008a2000c1e1100 */
[----:B------:R-:W-:Y:S02]  /*8a60*/  PRMT R234, RZ, 0x7610, R234 ;  /* 0x00007610ffea7816 */ /* 0x000fe400000000ea */
[----:B----4-:R-:W-:Y:S01]  /*8a70*/  IADD3 R18, P1, R3, R6, RZ ;  /* 0x0000000603127210 */ /* 0x010fe20007f3e0ff */
[----:B---3--:R0:W-:Y:S04]  /*8a80*/  STL [R1+0x19c], R5 ;  /* 0x00019c0501007387 */ /* 0x0081e80000100800 */
[----:B------:R-:W-:-:S05]  /*8a90*/  IMAD.X R19, R23, 0x1, R5, P1 ;  /* 0x0000000117137824 */ /* 0x000fca00008e0605 */
[----:B------:R1:W3:Y:S04]  /*8aa0*/  @!P0 LDG.E.U8 R234, desc[UR14][R18.64] ;  /* 0x0000000e12ea8981 */ /* 0x0002e8000c1e1100 */
[----:B0-----:R-:W4:Y:S04]  /*8ab0*/  LDL.LU R5, [R1+0x60] ;  /* 0x0000600001057983 */ /* 0x001f280000300800 */
[----:B------:R-:W3:Y:S01]  /*8ac0*/  LDL R21, [R1+0x44] ;  /* 0x0000440001157983 */ /* 0x000ee20000100800 */
[----:B-1----:R-:W-:-:S05]  /*8ad0*/  IADD3 R18, P1, R3, R20, RZ ;  /* 0x0000001403127210 */ /* 0x002fca0007f3e0ff */
[----:B--2---:R-:W-:Y:S01]  /*8ae0*/  IMAD.X R19, R23, 0x1, R2, P1 ;  /* 0x0000000117137824 */ /* 0x004fe200008e0602 */
[----:B------:R0:W-:Y:S04]  /*8af0*/  STL [R1+0x1a0], R2 ;  /* 0x0001a00201007387 */ /* 0x0001e80000100800 */
[----:B0-----:R-:W2:Y:S01]  /*8b00*/  LDL.LU R2, [R1+0x40] ;  /* 0x0000400001027983 */ /* 0x001ea20000300800 */
[----:B------:R-:W-:Y:S02]  /*8b10*/  LOP3.LUT R190, R190, 0xffff, RZ, 0xc0, !PT ;  /* 0x0000ffffbebe7812 */ /* 0x000fe400078ec0ff */
[----:B------:R-:W-:Y:S01]  /*8b20*/  LOP3.LUT R191, R191, 0xffff, RZ, 0xc0, !PT ;  /* 0x0000ffffbfbf7812 */ /* 0x000fe200078ec0ff */
[----:B------:R-:W2:Y:S03]  /*8b30*/  LDL R22, [R1+0x24] ;  /* 0x0000240001167983 */ /* 0x000ea60000100800 */
[----:B------:R-:W-:-:S02]  /*8b40*/  PRMT R6, R190, 0x3340, R191 ;  /* 0x00003340be067816 */ /* 0x000fc400000000bf */
[----:B------:R-:W-:-:S06]  /*8b50*/  PRMT R190, RZ, 0x7610, R190 ;  /* 0x00007610ffbe7816 */ /* 0x000fcc00000000be */
[----:B------:R0:W2:Y:S01]  /*8b60*/  @!P0 LDG.E.U8 R190, desc[UR14][R18.64] ;  /* 0x0000000e12be8981 */ /* 0x0000a2000c1e1100 */
[----:B------:R-:W-:-:S03]  /*8b70*/  PRMT R191, RZ, 0x7610, R191 ;  /* 0x00007610ffbf7816 */ /* 0x000fc600000000bf */
[----:B----4-:R1:W-:Y:S01]  /*8b80*/  STL [R1+0x1a4], R5 ;  /* 0x0001a40501007387 */ /* 0x0103e20000100800 */
[----:B0-----:R-:W-:-:S05]  /*8b90*/  IADD3 R18, P1, R3, R12, RZ ;  /* 0x0000000c03127210 */ /* 0x001fca0007f3e0ff */
[----:B------:R-:W-:Y:S02]  /*8ba0*/  IMAD.X R19, R23, 0x1, R5, P1 ;  /* 0x0000000117137824 */ /* 0x000fe400008e0605 */
[----:B-1----:R-:W4:Y:S04]  /*8bb0*/  LDL.LU R5, [R1+0x20] ;  /* 0x0000200001057983 */ /* 0x002f280000300800 */
[----:B------:R3:W4:Y:S04]  /*8bc0*/  @!P0 LDG.E.U8 R191, desc[UR14][R18.64] ;  /* 0x0000000e12bf8981 */ /* 0x000728000c1e1100 */
[----:B------:R-:W4:Y:S01]  /*8bd0*/  LDL.LU R247, [R1+0x4] ;  /* 0x0000040001f77983 */ /* 0x000f220000300800 */
[----:B---3--:R-:W-:-:S05]  /*8be0*/  IADD3 R18, P1, R3, R21, RZ ;  /* 0x0000001503127210 */ /* 0x008fca0007f3e0ff */
[----:B--2---:R-:W-:Y:S01]  /*8bf0*/  IMAD.X R19, R23, 0x1, R2, P1 ;  /* 0x0000000117137824 */ /* 0x004fe200008e0602 */
[----:B------:R0:W-:Y:S04]  /*8c00*/  STL [R1+0x1a8], R2 ;  /* 0x0001a80201007387 */ /* 0x0001e80000100800 */
[----:B0-----:R-:W2:Y:S01]  /*8c10*/  LDL.LU R2, [R1] ;  /* 0x0000000001027983 */ /* 0x001ea20000300800 */
[----:B------:R-:W-:Y:S02]  /*8c20*/  LOP3.LUT R197, R197, 0xffff, RZ, 0xc0, !PT ;  /* 0x0000ffffc5c57812 */ /* 0x000fe400078ec0ff */
[----:B------:R-:W-:-:S04]  /*8c30*/  LOP3.LUT R198, R198, 0xffff, RZ, 0xc0, !PT ;  /* 0x0000ffffc6c67812 */ /* 0x000fc800078ec0ff */
[----:B------:R-:W-:Y:S02]  /*8c40*/  PRMT R20, R197, 0x3340, R198 ;  /* 0x00003340c5147816 */ /* 0x000fe400000000c6 */
[----:B------:R-:W-:-:S06]  /*8c50*/  PRMT R197, RZ, 0x7610, R197 ;  /* 0x00007610ffc57816 */ /* 0x000fcc00000000c5 */
[----:B------:R0:W3:Y:S01]  /*8c60*/  @!P0 LDG.E.U8 R197, desc[UR14][R18.64] ;  /* 0x0000000e12c58981 */ /* 0x0000e2000c1e1100 */
[----:B------:R-:W-:Y:S02]  /*8c70*/  PRMT R198, RZ, 0x7610, R198 ;  /* 0x00007610ffc67816 */ /* 0x000fe400000000c6 */
[----:B0-----:R-:W-:-:S05]  /*8c80*/  IADD3 R18, P1, R3, R22, RZ ;  /* 0x0000001603127210 */ /* 0x001fca0007f3e0ff */
[----:B----4-:R-:W-:Y:S01]  /*8c90*/  IMAD.X R19, R23, 0x1, R5, P1 ;  /* 0x0000000117137824 */ /* 0x010fe200008e0605 */
[----:B------:R-:W-:Y:S02]  /*8ca0*/  LOP3.LUT R199, R199, 0xffff, RZ, 0xc0, !PT ;  /* 0x0000ffffc7c77812 */ /* 0x000fe400078ec0ff */
[----:B------:R-:W-:Y:S02]  /*8cb0*/  LOP3.LUT R200, R200, 0xffff, RZ, 0xc0, !PT ;  /* 0x0000ffffc8c87812 */ /* 0x000fe400078ec0ff */
[----:B------:R0:W4:Y:S02]  /*8cc0*/  @!P0 LDG.E.U8 R198, desc[UR14][R18.64] ;  /* 0x0000000e12c68981 */ /* 0x000124000c1e1100 */
[----:B------:R-:W-:Y:S02]  /*8cd0*/  PRMT R12, R199, 0x3340, R200 ;  /* 0x00003340c70c7816 */ /* 0x000fe400000000c8 */
[----:B------:R-:W-:Y:S02]  /*8ce0*/  PRMT R199, RZ, 0x7610, R199 ;  /* 0x00007610ffc77816 */ /* 0x000fe400000000c7 */
[----:B0-----:R-:W-:-:S02]  /*8cf0*/  IADD3 R18, P1, R3, R247, RZ ;  /* 0x000000f703127210 */ /* 0x001fc40007f3e0ff */
[----:B------:R-:W-:Y:S02]  /*8d00*/  LOP3.LUT R205, R205, 0xffff, RZ, 0xc0, !PT ;  /* 0x0000ffffcdcd7812 */ /* 0x000fe400078ec0ff */
[----:B------:R-:W-:-:S04]  /*8d10*/  LOP3.LUT R206, R206, 0xffff, RZ, 0xc0, !PT ;  /* 0x0000ffffcece7812 */ /* 0x000fc800078ec0ff */
[----:B------:R-:W-:Y:S02]  /*8d20*/  PRMT R22, R205, 0x3340, R206 ;  /* 0x00003340cd167816 */ /* 0x000fe400000000ce */
[----:B------:R-:W-:Y:S01]  /*8d30*/  SHF.R.S32.HI R206, RZ, 0x1f, R3 ;  /* 0x0000001fffce7819 */ /* 0x000fe20000011403 */
[----:B------:R-:W3:Y:S01]  /*8d40*/  LDL R205, [R1+0x164] ;  /* 0x0001640001cd7983 */ /* 0x000ee20000100800 */
[----:B------:R-:W-:Y:S02]  /*8d50*/  PRMT R200, RZ, 0x7610, R200 ;  /* 0x00007610ffc87816 */ /* 0x000fe400000000c8 */
[----:B------:R-:W-:Y:S02]  /*8d60*/  LOP3.LUT R201, R201, 0xffff, RZ, 0xc0, !PT ;  /* 0x0000ffffc9c97812 */ /* 0x000fe400078ec0ff */
[----:B------:R-:W-:-:S04]  /*8d70*/  LOP3.LUT R202, R202, 0xffff, RZ, 0xc0, !PT ;  /* 0x0000ffffcaca7812 */ /* 0x000fc800078ec0ff */
[--C-:B------:R-:W-:Y:S02]  /*8d80*/  PRMT R21, R201, 0x3340, R202.reuse ;  /* 0x00003340c9157816 */ /* 0x100fe400000000ca */
[----:B------:R-:W-:Y:S02]  /*8d90*/  PRMT R201, RZ, 0x7610, R201 ;  /* 0x00007610ffc97816 */ /* 0x000fe400000000c9 */
[----:B------:R-:W-:Y:S02]  /*8da0*/  PRMT R202, RZ, 0x7610, R202 ;  /* 0x00007610ffca7816 */ /* 0x000fe400000000ca */
[----:B------:R-:W-:Y:S02]  /*8db0*/  LOP3.LUT R203, R203, 0xffff, RZ, 0xc0, !PT ;  /* 0x0000ffffcbcb7812 */ /* 0x000fe400078ec0ff */
[----:B------:R-:W-:-:S04]  /*8dc0*/  LOP3.LUT R204, R204, 0xffff, RZ, 0xc0, !PT ;  /* 0x0000ffffcccc7812 */ /* 0x000fc800078ec0ff */
[----:B------:R-:W-:Y:S02]  /*8dd0*/  PRMT R204, R203, 0x3340, R204 ;  /* 0x00003340cbcc7816 */ /* 0x000fe400000000cc */
[----:B------:R-:W-:Y:S02]  /*8de0*/  PRMT R203, RZ, 0x7610, R203 ;  /* 0x00007610ffcb7816 */ /* 0x000fe400000000cb */
[----:B------:R-:W-:Y:S02]  /*8df0*/  PRMT R20, R6, 0x5410, R20 ;  /* 0x0000541006147816 */ /* 0x000fe40000000014 */
[----:B------:R-:W4:Y:S01]  /*8e00*/  LDL.LU R6, [R1+0x1bc] ;  /* 0x0001bc0001067983 */ /* 0x000f220000300800 */
[----:B--2---:R-:W-:-:S05]  /*8e10*/  IMAD.X R19, R23, 0x1, R2, P1 ;  /* 0x0000000117137824 */ /* 0x004fca00008e0602 */
[----:B------:R0:W2:Y:S02]  /*8e20*/  @!P0 LDG.E.U8 R199, desc[UR14][R18.64] ;  /* 0x0000000e12c78981 */ /* 0x0000a4000c1e1100 */
[----:B0-----:R-:W-:-:S05]  /*8e30*/  IADD3 R18, P1, R3, R246, RZ ;  /* 0x000000f603127210 */ /* 0x001fca0007f3e0ff */
[----:B------:R-:W-:-:S05]  /*8e40*/  IMAD.X R19, R206, 0x1, R245, P1 ;  /* 0x00000001ce137824 */ /* 0x000fca00008e06f5 */
        /* <DEDUP_REMOVED lines=9> */
[----:B------:R0:W2:Y:S01]  /*8ee0*/  @!P0 LDG.E.U8 R203, desc[UR14][R18.64] ;  /* 0x0000000e12cb8981 */ /* 0x0000a2000c1e1100 */
[----:B------:R-:W1:Y:S01]  /*8ef0*/  S2R R206, SR_TID.X ;  /* 0x0000000000ce7919 */ /* 0x000e620000002100 */
[----:B------:R-:W-:Y:S02]  /*8f00*/  LOP3.LUT R207, R207, 0xffff, RZ, 0xc0, !PT ;  /* 0x0000ffffcfcf7812 */ /* 0x000fe400078ec0ff */
[----:B------:R-:W-:Y:S02]  /*8f10*/  LOP3.LUT R208, R208, 0xffff, RZ, 0xc0, !PT ;  /* 0x0000ffffd0d07812 */ /* 0x000fe400078ec0ff */
[----:B------:R-:W-:Y:S02]  /*8f20*/  LOP3.LUT R209, R209, 0xffff, RZ, 0xc0, !PT ;  /* 0x0000ffffd1d17812 */ /* 0x000fe400078ec0ff */
[----:B------:R-:W-:Y:S02]  /*8f30*/  LOP3.LUT R210, R210, 0xffff, RZ, 0xc0, !PT ;  /* 0x0000ffffd2d27812 */ /* 0x000fe400078ec0ff */
[----:B------:R-:W-:-:S02]  /*8f40*/  PRMT R207, R207, 0x3340, R208 ;  /* 0x00003340cfcf7816 */ /* 0x000fc400000000d0 */
[----:B------:R-:W-:Y:S02]  /*8f50*/  PRMT R23, R209, 0x3340, R210 ;  /* 0x00003340d1177816 */ /* 0x000fe400000000d2 */
[----:B------:R-:W-:Y:S02]  /*8f60*/  PRMT R21, R12, 0x5410, R21 ;  /* 0x000054100c157816 */ /* 0x000fe40000000015 */
[----:B------:R-:W-:Y:S01]  /*8f70*/  PRMT R22, R204, 0x5410, R22 ;  /* 0x00005410cc167816 */ /* 0x000fe20000000016 */
[----:B0-----:R-:W-:Y:S01]  /*8f80*/  IMAD.U32 R19, RZ, RZ, UR12 ;  /* 0x0000000cff137e24 */ /* 0x001fe2000f8e00ff */
[----:B------:R-:W-:Y:S01]  /*8f90*/  PRMT R23, R207, 0x5410, R23 ;  /* 0x00005410cf177816 */ /* 0x000fe20000000017 */
[----:B------:R-:W-:Y:S01]  /*8fa0*/  UMOV UR5, 0x80000020 ;  /* 0x8000002000057882 */ /* 0x000fe20000000000 */
[----:B------:R-:W-:Y:S01]  /*8fb0*/  IADD3 R0, P4, R0, UR24, RZ ;  /* 0x0000001800007c10 */ /* 0x000fe2000ff9e0ff */
[----:B------:R-:W2:Y:S04]  /*8fc0*/  LDL.LU R12, [R1+0x1b8] ;  /* 0x0001b800010c7983 */ /* 0x000ea80000300800 */
[----:B---3--:R-:W-:Y:S01]  /*8fd0*/  STS.128 [R205+UR12], R20 ;  /* 0x00000014cd007988 */ /* 0x008fe20008000c0c */
[----:B-1----:R-:W-:-:S03]  /*8fe0*/  LOP3.LUT R206, R206, 0x7f, RZ, 0xc0, !PT ;  /* 0x0000007fcece7812 */ /* 0x002fc600078ec0ff */
[----:B------:R-:W3:Y:S04]  /*8ff0*/  LDL.LU R204, [R1+0x1c] ;  /* 0x00001c0001cc7983 */ /* 0x000ee80000300800 */
[----:B------:R-:W-:Y:S04]  /*9000*/  STS.U8 [R206+UR12+0x2000], R182 ;  /* 0x002000b6ce007988 */ /* 0x000fe8000800000c */
[----:B------:R-:W-:Y:S04]  /*9010*/  STS.U8 [R206+UR12+0x2200], R183 ;  /* 0x002200b7ce007988 */ /* 0x000fe8000800000c */
[----:B------:R-:W-:Y:S04]  /*9020*/  STS.U8 [R206+UR12+0x2400], R184 ;  /* 0x002400b8ce007988 */ /* 0x000fe8000800000c */
[----:B------:R-:W-:Y:S04]  /*9030*/  STS.U8 [R206+UR12+0x2600], R185 ;  /* 0x002600b9ce007988 */ /* 0x000fe8000800000c */
[----:B------:R-:W-:Y:S04]  /*9040*/  STS.U8 [R206+UR12+0x2800], R186 ;  /* 0x002800bace007988 */ /* 0x000fe8000800000c */
[----:B------:R-:W-:Y:S04]  /*9050*/  STS.U8 [R206+UR12+0x2a00], R187 ;  /* 0x002a00bbce007988 */ /* 0x000fe8000800000c */
[----:B------:R-:W-:Y:S04]  /*9060*/  STS.U8 [R206+UR12+0x2c00], R188 ;  /* 0x002c00bcce007988 */ /* 0x000fe8000800000c */
[----:B------:R-:W-:Y:S01]  /*9070*/  STS.U8 [R206+UR12+0x2e00], R189 ;  /* 0x002e00bdce007988 */ /* 0x000fe2000800000c */
[----:B------:R-:W-:-:S03]  /*9080*/  LOP3.LUT R18, R206, 0x10, RZ, 0x3c, !PT ;  /* 0x00000010ce127812 */ /* 0x000fc600078e3cff */
[----:B------:R-:W-:Y:S04]  /*9090*/  STS.U8 [R206+UR12+0x3000], R192 ;  /* 0x003000c0ce007988 */ /* 0x000fe8000800000c */
[----:B------:R-:W-:Y:S04]  /*90a0*/  STS.U8 [R206+UR12+0x3200], R168 ;  /* 0x003200a8ce007988 */ /* 0x000fe8000800000c */
[----:B------:R-:W-:Y:S04]  /*90b0*/  STS.U8 [R206+UR12+0x3400], R164 ;  /* 0x003400a4ce007988 */ /* 0x000fe8000800000c */
[----:B------:R-:W-:Y:S04]  /*90c0*/  STS.U8 [R206+UR12+0x3600], R165 ;  /* 0x003600a5ce007988 */ /* 0x000fe8000800000c */
[----:B------:R-:W-:Y:S04]  /*90d0*/  STS.U8 [R206+UR12+0x3800], R166 ;  /* 0x003800a6ce007988 */ /* 0x000fe8000800000c */
[----:B------:R-:W-:Y:S04]  /*90e0*/  STS.U8 [R206+UR12+0x3a00], R167 ;  /* 0x003a00a7ce007988 */ /* 0x000fe8000800000c */
[----:B------:R-:W-:Y:S04]  /*90f0*/  STS.U8 [R206+UR12+0x3c00], R169 ;  /* 0x003c00a9ce007988 */ /* 0x000fe8000800000c */
[----:B------:R-:W-:Y:S04]  /*9100*/  STS.U8 [R206+UR12+0x3e00], R162 ;  /* 0x003e00a2ce007988 */ /* 0x000fe8000800000c */
[----:B------:R0:W-:Y:S04]  /*9110*/  STS.U8 [R18+UR12+0x3280], R17 ;  /* 0x0032801112007988 */ /* 0x0001e8000800000c */
[----:B------:R-:W-:Y:S04]  /*9120*/  STS.U8 [R18+UR12+0x2280], R163 ;  /* 0x002280a312007988 */ /* 0x000fe8000800000c */
[----:B------:R-:W-:Y:S01]  /*9130*/  STS.U8 [R18+UR12+0x2080], R170 ;  /* 0x002080aa12007988 */ /* 0x000fe2000800000c */
[----:B0-----:R-:W-:-:S03]  /*9140*/  LOP3.LUT R17, R206, 0x20, RZ, 0x3c, !PT ;  /* 0x00000020ce117812 */ /* 0x001fc600078e3cff */
        /* <DEDUP_REMOVED lines=13> */
[----:B------:R-:W-:Y:S01]  /*9220*/  STS.U8 [R17+UR12+0x3b00], R180 ;  /* 0x003b00b411007988 */ /* 0x000fe2000800000c */
[----:B------:R-:W-:-:S02]  /*9230*/  SHF.R.U32.HI R19, RZ, 0x4, R19 ;  /* 0x00000004ff137819 */ /* 0x000fc40000011613 */
[----:B------:R-:W-:Y:S01]  /*9240*/  IADD3 R13, P6, R13, UR24, RZ ;  /* 0x000000180d0d7c10 */ /* 0x000fe2000ffde0ff */
[----:B------:R-:W3:Y:S01]  /*9250*/  LDL.LU R208, [R1+0x24] ;  /* 0x0000240001d07983 */ /* 0x000ee20000300800 */
[----:B0-----:R-:W-:-:S03]  /*9260*/  LOP3.LUT R18, R206, 0x30, RZ, 0x3c, !PT ;  /* 0x00000030ce127812 */ /* 0x001fc600078e3cff */
[----:B------:R-:W-:Y:S01]  /*9270*/  STS.U8 [R17+UR12+0x2300], R158 ;  /* 0x0023009e11007988 */ /* 0x000fe2000800000c */
[----:B------:R-:W0:Y:S03]  /*9280*/  LDC R206, c[0x0][0x238] ;  /* 0x00008e00ffce7b82 */ /* 0x000e260000000800 */
        /* <DEDUP_REMOVED lines=24> */
[----:B----4-:R-:W-:Y:S04]  /*9410*/  STS.U8 [R18+UR12+0x3380], R198 ;  /* 0x003380c612007988 */ /* 0x010fe8000800000c */
[----:B--2---:R-:W-:Y:S04]  /*9420*/  STS.U8 [R18+UR12+0x3580], R199 ;  /* 0x003580c712007988 */ /* 0x004fe8000800000c */
[----:B------:R-:W-:Y:S04]  /*9430*/  STS.U8 [R18+UR12+0x3780], R200 ;  /* 0x003780c812007988 */ /* 0x000fe8000800000c */
[----:B------:R-:W-:Y:S04]  /*9440*/  STS.U8 [R18+UR12+0x3980], R201 ;  /* 0x003980c912007988 */ /* 0x000fe8000800000c */
[----:B------:R-:W-:Y:S01]  /*9450*/  STS.U8 [R18+UR12+0x3b80], R202 ;  /* 0x003b80ca12007988 */ /* 0x000fe2000800000c */
[----:B------:R-:W-:-:S03]  /*9460*/  SGXT.U32 R19, R19, 0xe ;  /* 0x0000000e1313781a */ /* 0x000fc60000000000 */
[----:B------:R-:W2:Y:S04]  /*9470*/  LDL.LU R205, [R1+0x2c] ;  /* 0x00002c0001cd7983 */ /* 0x000ea80000300800 */
[----:B------:R-:W-:Y:S01]  /*9480*/  STS.U8 [R18+UR12+0x3d80], R203 ;  /* 0x003d80cb12007988 */ /* 0x000fe2000800000c */
[----:B------:R1:W-:Y:S06]  /*9490*/  MEMBAR.ALL.CTA ;  /* 0x0000000000007992 */ /* 0x0003ec0000008000 */
[----:B-1----:R-:W1:Y:S01]  /*94a0*/  FENCE.VIEW.ASYNC.S ;  /* 0x00000000000073c6 */ /* 0x002e620000000000 */
[----:B------:R-:W-:Y:S01]  /*94b0*/  R2UR UR4, R19 ;  /* 0x00000000130472ca */ /* 0x000fe200000e0000 */
[----:B0-----:R-:W-:-:S02]  /*94c0*/  IMAD.SHL.U32 R17, R206, 0x40, RZ ;  /* 0x00000040ce117824 */ /* 0x001fc400078e00ff */
[----:B------:R-:W4:Y:S01]  /*94d0*/  LDL.LU R182, [R1+0x34] ;  /* 0x0000340001b67983 */ /* 0x000f220000300800 */
[----:B-1----:R-:W-:Y:S02]  /*94e0*/  BAR.SYNC.DEFER_BLOCKING 0x0 ;  /* 0x0000000000007b1d */ /* 0x002fe40000010000 */
[----:B------:R-:W-:-:S04]  /*94f0*/  IADD3 R6, P0, R17, R6, RZ ;  /* 0x0000000611067210 */ /* 0x000fc80007f1e0ff */
[----:B------:R-:W-:Y:S02]  /*9500*/  LEA.HI.X.SX32 R11, R17, R11, 0x1, P0 ;  /* 0x0000000b110b7211 */ /* 0x000fe400000f0eff */
[----:B------:R-:W-:Y:S01]  /*9510*/  IADD3 R219, P0, R219, UR24, RZ ;  /* 0x00000018dbdb7c10 */ /* 0x000fe2000ff1e0ff */
[----:B------:R-:W2:Y:S04]  /*9520*/  LDL.LU R20, [R1+0x3c] ;  /* 0x00003c0001147983 */ /* 0x000ea80000300800 */
[----:B------:R-:W4:Y:S04]  /*9530*/  LDL.LU R206, [R1+0x8] ;  /* 0x0000080001ce7983 */ /* 0x000f280000300800 */
[----:B------:R-:W4:Y:S04]  /*9540*/  LDL.LU R19, [R1+0x44] ;  /* 0x0000440001137983 */ /* 0x000f280000300800 */
[----:B------:R-:W4:Y:S01]  /*9550*/  LDL.LU R21, [R1+0x10] ;  /* 0x0000100001157983 */ /* 0x000f220000300800 */
[----:B------:R-:W-:-:S03]  /*9560*/  WARPGROUP.ARRIVE ;  /* 0x00000000000079c5 */ /* 0x000fc60000000000 */
[----:B------:R-:W4:Y:S04]  /*9570*/  LDL.LU R22, [R1+0x4c] ;  /* 0x00004c0001167983 */ /* 0x000f280000300800 */
[----:B------:R-:W4:Y:S01]  /*9580*/  LDL.LU R23, [R1+0x18] ;  /* 0x0000180001177983 */ /* 0x000f220000300800 */
[----:B------:R-:W-:Y:S01]  /*9590*/  QGMMA.64x128x32.F32.E5M2.E5M2 R88, gdesc[UR4], R88 ;  /* 0x01e00000045879f3 */ /* 0x000fe20008703858 */
[----:B------:R-:W-:Y:S02]  /*95a0*/  USHF.R.S32.HI UR4, URZ, 0x1f, UR24 ;  /* 0x0000001f3f047899 */ /* 0x000fe40008011418 */
[----:B------:R-:W4:Y:S04]  /*95b0*/  LDL.LU R209, [R1+0x54] ;  /* 0x0000540001d17983 */ /* 0x000f280000300800 */
[----:B------:R-:W-:-:S02]  /*95c0*/  IADD3.X R16, R16, UR4, RZ, P4, !PT ;  /* 0x0000000410107c10 */ /* 0x000fc4000a7fe4ff */
[----:B------:R-:W-:Y:S02]  /*95d0*/  IADD3 R223, P4, R223, UR24, RZ ;  /* 0x00000018dfdf7c10 */ /* 0x000fe4000ff9e0ff */
[----:B------:R-:W-:Y:S02]  /*95e0*/  IADD3.X R217, R217, UR4, RZ, P0, !PT ;  /* 0x00000004d9d97c10 */ /* 0x000fe400087fe4ff */
[----:B------:R-:W-:Y:S02]  /*95f0*/  IADD3 R240, P0, R240, UR24, RZ ;  /* 0x00000018f0f07c10 */ /* 0x000fe4000ff1e0ff */
[----:B------:R-:W-:Y:S02]  /*9600*/  IADD3.X R10, R10, UR4, RZ, P6, !PT ;  /* 0x000000040a0a7c10 */ /* 0x000fe4000b7fe4ff */
[----:B------:R-:W-:Y:S02]  /*9610*/  IADD3 R227, P6, R227, UR24, RZ ;  /* 0x00000018e3e37c10 */ /* 0x000fe4000ffde0ff */
[----:B------:R-:W-:-:S02]  /*9620*/  IADD3.X R221, R221, UR4, RZ, P4, !PT ;  /* 0x00000004dddd7c10 */ /* 0x000fc4000a7fe4ff */
[----:B------:R-:W-:Y:S02]  /*9630*/  IADD3 R242, P4, R242, UR24, RZ ;  /* 0x00000018f2f27c10 */ /* 0x000fe4000ff9e0ff */
[----:B------:R-:W-:Y:S02]  /*9640*/  IADD3.X R239, R239, UR4, RZ, P0, !PT ;  /* 0x00000004efef7c10 */ /* 0x000fe400087fe4ff */
[----:B------:R-:W-:Y:S02]  /*9650*/  IADD3 R247, P0, R247, UR24, RZ ;  /* 0x00000018f7f77c10 */ /* 0x000fe4000ff1e0ff */
[----:B------:R-:W-:Y:S02]  /*9660*/  IADD3.X R225, R225, UR4, RZ, P6, !PT ;  /* 0x00000004e1e17c10 */ /* 0x000fe4000b7fe4ff */
[----:B------:R-:W-:Y:S02]  /*9670*/  IADD3 R244, P6, R244, UR24, RZ ;  /* 0x00000018f4f47c10 */ /* 0x000fe4000ffde0ff */
[----:B------:R-:W-:-:S02]  /*9680*/  IADD3.X R241, R241, UR4, RZ, P4, !PT ;  /* 0x00000004f1f17c10 */ /* 0x000fc4000a7fe4ff */
[----:B------:R-:W-:Y:S01]  /*9690*/  IADD3 R249, P4, R249, UR24, RZ ;  /* 0x00000018f9f97c10 */ /* 0x000fe2000ff9e0ff */
[----:B------:R0:W-:Y:S01]  /*96a0*/  STL [R1+0x4], R247 ;  /* 0x000004f701007387 */ /* 0x0001e20000100800 */
[----:B------:R-:W-:Y:S02]  /*96b0*/  IADD3.X R243, R243, UR4, RZ, P6, !PT ;  /* 0x00000004f3f37c10 */ /* 0x000fe4000b7fe4ff */
[----:B------:R-:W-:Y:S01]  /*96c0*/  IADD3 R251, P6, R251, UR24, RZ ;  /* 0x00000018fbfb7c10 */ /* 0x000fe2000ffde0ff */
[----:B0-----:R-:W4:Y:S04]  /*96d0*/  LDL.LU R247, [R1+0x1b4] ;  /* 0x0001b40001f77983 */ /* 0x001f280000300800 */
[----:B------:R0:W-:Y:S04]  /*96e0*/  STL [R1+0xc], R249 ;  /* 0x00000cf901007387 */ /* 0x0001e80000100800 */
[----:B0-----:R-:W4:Y:S04]  /*96f0*/  LDL.LU R249, [R1+0x1b0] ;  /* 0x0001b00001f97983 */ /* 0x001f280000300800 */
[----:B------:R0:W-:Y:S04]  /*9700*/  STL [R1+0x14], R251 ;  /* 0x000014fb01007387 */ /* 0x0001e80000100800 */
[----:B0-----:R-:W4:Y:S01]  /*9710*/  LDL.LU R251, [R1+0x1ac] ;  /* 0x0001ac0001fb7983 */ /* 0x001f220000300800 */
[----:B------:R-:W-:-:S02]  /*9720*/  IADD3 R14, P5, R14, UR24, RZ ;  /* 0x000000180e0e7c10 */ /* 0x000fc4000ffbe0ff */
[----:B------:R-:W-:Y:S01]  /*9730*/  IADD3 R15, P3, R15, UR24, RZ ;  /* 0x000000180f0f7c10 */ /* 0x000fe2000ff7e0ff */
[----:B------:R-:W4:Y:S01]  /*9740*/  LDL.LU R207, [R1+0x5c] ;  /* 0x00005c0001cf7983 */ /* 0x000f220000300800 */
[----:B------:R-:W-:Y:S02]  /*9750*/  IADD3 R212, P2, R212, UR24, RZ ;  /* 0x00000018d4d47c10 */ /* 0x000fe4000ff5e0ff */
[----:B------:R-:W-:Y:S01]  /*9760*/  IADD3.X R8, R8, UR4, RZ, P5, !PT ;  /* 0x0000000408087c10 */ /* 0x000fe2000affe4ff */
[----:B------:R-:W4:Y:S01]  /*9770*/  LDL.LU R210, [R1+0x28] ;  /* 0x0000280001d27983 */ /* 0x000f220000300800 */
[----:B------:R-:W-:Y:S02]  /*9780*/  IADD3 R9, P5, R9, UR24, RZ ;  /* 0x0000001809097c10 */ /* 0x000fe4000ffbe0ff */
[----:B------:R-:W-:Y:S02]  /*9790*/  IADD3.X R7, R7, UR4, RZ, P3, !PT ;  /* 0x0000000407077c10 */ /* 0x000fe40009ffe4ff */
[----:B------:R-:W-:-:S02]  /*97a0*/  IADD3 R233, P3, R233, UR24, RZ ;  /* 0x00000018e9e97c10 */ /* 0x000fc4000ff7e0ff */
        /* <DEDUP_REMOVED lines=10> */
[----:B------:R-:W-:Y:S01]  /*9850*/  IADD3 R250, P2, R250, UR24, RZ ;  /* 0x00000018fafa7c10 */ /* 0x000fe2000ff5e0ff */
[----:B------:R-:W-:Y:S01]  /*9860*/  UMOV UR18, UR6 ;  /* 0x0000000600127c82 */ /* 0x000fe20008000000 */
[----:B------:R-:W-:Y:S01]  /*9870*/  IADD3.X R245, R245, UR4, RZ, P5, !PT ;  /* 0x00000004f5f57c10 */ /* 0x000fe2000affe4ff */
[----:B------:R-:W-:Y:S01]  /*9880*/  UMOV UR19, UR7 ;  /* 0x0000000700137c82 */ /* 0x000fe20008000000 */
[----:B---3--:R-:W-:Y:S01]  /*9890*/  IADD3 R204, P5, R204, UR24, RZ ;  /* 0x00000018cccc7c10 */ /* 0x008fe2000ffbe0ff */
[----:B------:R-:W-:Y:S01]  /*98a0*/  QGMMA.64x128x32.F32.E5M2.E5M2 R88, gdesc[UR8], R88 ;  /* 0x01e00000085879f3 */ /* 0x000fe20008703858 */
[----:B------:R-:W-:-:S02]  /*98b0*/  IADD3.X R237, R237, UR4, RZ, P1, !PT ;  /* 0x00000004eded7c10 */ /* 0x000fc40008ffe4ff */
[----:B------:R-:W-:Y:S01]  /*98c0*/  IADD3 R252, P1, R252, UR24, RZ ;  /* 0x00000018fcfc7c10 */ /* 0x000fe2000ff3e0ff */
[----:B------:R-:W-:Y:S01]  /*98d0*/  STL [R1+0x1c], R204 ;  /* 0x00001ccc01007387 */ /* 0x000fe20000100800 */
[----:B------:R-:W-:-:S07]  /*98e0*/  IADD3.X R2, R2, UR4, RZ, P0, !PT ;  /* 0x0000000402027c10 */ /* 0x000fce00087fe4ff */
[----:B------:R-:W-:Y:S01]  /*98f0*/  QGMMA.64x128x32.F32.E5M2.E5M2 R24, gdesc[UR16], R24 ;  /* 0x01e00000101879f3 */ /* 0x000fe20008703818 */
[----:B--2---:R-:W-:Y:S02]  /*9900*/  IADD3 R20, P0, R20, UR24, RZ ;  /* 0x0000001814147c10 */ /* 0x004fe4000ff1e0ff */
[----:B----4-:R-:W-:Y:S02]  /*9910*/  IADD3.X R206, R206, UR4, RZ, P4, !PT ;  /* 0x00000004cece7c10 */ /* 0x010fe4000a7fe4ff */
[----:B------:R-:W-:Y:S02]  /*9920*/  IADD3 R19, P4, R19, UR24, RZ ;  /* 0x0000001813137c10 */ /* 0x000fe4000ff9e0ff */
[----:B------:R-:W-:Y:S02]  /*9930*/  IADD3.X R21, R21, UR4, RZ, P6, !PT ;  /* 0x0000000415157c10 */ /* 0x000fe4000b7fe4ff */
[----:B------:R-:W-:Y:S02]  /*9940*/  IADD3 R22, P6, R22, UR24, RZ ;  /* 0x0000001816167c10 */ /* 0x000fe4000ffde0ff */
[----:B------:R-:W-:-:S02]  /*9950*/  IADD3.X R23, R23, UR4, RZ, P5, !PT ;  /* 0x0000000417177c10 */ /* 0x000fc4000affe4ff */
[----:B------:R-:W-:Y:S02]  /*9960*/  IADD3 R209, P5, R209, UR24, RZ ;  /* 0x00000018d1d17c10 */ /* 0x000fe4000ffbe0ff */
[----:B------:R-:W-:Y:S02]  /*9970*/  IADD3.X R247, R247, UR4, RZ, P3, !PT ;  /* 0x00000004f7f77c10 */ /* 0x000fe40009ffe4ff */
[----:B------:R-:W-:-:S05]  /*9980*/  IADD3 R208, P3, R208, UR24, RZ ;  /* 0x00000018d0d07c10 */ /* 0x000fca000ff7e0ff */
[----:B------:R0:W-:Y:S01]  /*9990*/  STL [R1+0x24], R208 ;  /* 0x000024d001007387 */ /* 0x0001e20000100800 */
[----:B------:R-:W-:Y:S02]  /*99a0*/  IADD3.X R249, R249, UR4, RZ, P2, !PT ;  /* 0x00000004f9f97c10 */ /* 0x000fe400097fe4ff */
[----:B------:R-:W-:Y:S01]  /*99b0*/  IADD3 R205, P2, R205, UR24, RZ ;  /* 0x00000018cdcd7c10 */ /* 0x000fe2000ff5e0ff */
[----:B0-----:R-:W2:Y:S04]  /*99c0*/  LDL.LU R208, [R1+0x64] ;  /* 0x0000640001d07983 */ /* 0x001ea80000300800 */
[----:B------:R-:W3:Y:S04]  /*99d0*/  LDL.LU R204, [R1+0x30] ;  /* 0x0000300001cc7983 */ /* 0x000ee80000300800 */
[----:B------:R0:W-:Y:S01]  /*99e0*/  STL [R1+0x2c], R205 ;  /* 0x00002ccd01007387 */ /* 0x0001e20000100800 */
[----:B------:R-:W-:-:S02]  /*99f0*/  IADD3.X R251, R251, UR4, RZ, P1, !PT ;  /* 0x00000004fbfb7c10 */ /* 0x000fc40008ffe4ff */
[----:B------:R-:W-:Y:S01]  /*9a00*/  IADD3 R182, P1, R182, UR24, RZ ;  /* 0x00000018b6b67c10 */ /* 0x000fe2000ff3e0ff */
[----:B0-----:R-:W4:Y:S04]  /*9a10*/  LDL.LU R205, [R1+0x6c] ;  /* 0x00006c0001cd7983 */ /* 0x001f280000300800 */
[----:B------:R0:W-:Y:S01]  /*9a20*/  STL [R1], R2 ;  /* 0x0000000201007387 */ /* 0x0001e20000100800 */
[----:B------:R-:W-:-:S03]  /*9a30*/  IADD3.X R5, R5, UR4, RZ, P3, !PT ;  /* 0x0000000405057c10 */ /* 0x000fc60009ffe4ff */
[----:B0-----:R-:W4:Y:S04]  /*9a40*/  LDL.LU R2, [R1+0x1a8] ;  /* 0x0001a80001027983 */ /* 0x001f280000300800 */
[----:B------:R-:W-:Y:S04]  /*9a50*/  STL [R1+0x34], R182 ;  /* 0x000034b601007387 */ /* 0x000fe80000100800 */
[----:B------:R0:W-:Y:S04]  /*9a60*/  STL [R1+0x8], R206 ;  /* 0x000008ce01007387 */ /* 0x0001e80000100800 */
[----:B0-----:R-:W4:Y:S04]  /*9a70*/  LDL.LU R206, [R1+0x38] ;  /* 0x0000380001ce7983 */ /* 0x001f280000300800 */
[----:B------:R-:W-:Y:S04]  /*9a80*/  STL [R1+0x3c], R20 ;  /* 0x00003c1401007387 */ /* 0x000fe80000100800 */
[----:B------:R0:W-:Y:S04]  /*9a90*/  STL [R1+0x44], R19 ;  /* 0x0000441301007387 */ /* 0x0001e80000100800 */
[----:B0-----:R-:W4:Y:S04]  /*9aa0*/  LDL.LU R19, [R1+0x74] ;  /* 0x0000740001137983 */ /* 0x001f280000300800 */
[----:B------:R-:W-:Y:S04]  /*9ab0*/  STL [R1+0x10], R21 ;  /* 0x0000101501007387 */ /* 0x000fe80000100800 */
[----:B------:R-:W-:Y:S04]  /*9ac0*/  STL [R1+0x4c], R22 ;  /* 0x00004c1601007387 */ /* 0x000fe80000100800 */
[----:B------:R0:W-:Y:S04]  /*9ad0*/  STL [R1+0x20], R5 ;  /* 0x0000200501007387 */ /* 0x0001e80000100800 */
[----:B------:R-:W-:Y:S04]  /*9ae0*/  STL [R1+0x18], R23 ;  /* 0x0000181701007387 */ /* 0x000fe80000100800 */
[----:B0-----:R-:W4:Y:S04]  /*9af0*/  LDL.LU R5, [R1+0x1a4] ;  /* 0x0001a40001057983 */ /* 0x001f280000300800 */
[----:B------:R0:W-:Y:S04]  /*9b00*/  STL [R1+0x54], R209 ;  /* 0x000054d101007387 */ /* 0x0001e80000100800 */
[----:B------:R-:W4:Y:S04]  /*9b10*/  LDL.LU R164, [R1+0x7c] ;  /* 0x00007c0001a47983 */ /* 0x000f280000300800 */
[----:B------:R-:W4:Y:S04]  /*9b20*/  LDL.LU R168, [R1+0x48] ;  /* 0x0000480001a87983 */ /* 0x000f280000300800 */
[----:B------:R-:W4:Y:S04]  /*9b30*/  LDL.LU R192, [R1+0x84] ;  /* 0x0000840001c07983 */ /* 0x000f280000300800 */
[----:B------:R-:W4:Y:S04]  /*9b40*/  LDL.LU R189, [R1+0x50] ;  /* 0x0000500001bd7983 */ /* 0x000f280000300800 */
[----:B------:R-:W4:Y:S04]  /*9b50*/  LDL.LU R188, [R1+0x8c] ;  /* 0x00008c0001bc7983 */ /* 0x000f280000300800 */
[----:B------:R-:W4:Y:S04]  /*9b60*/  LDL.LU R187, [R1+0x58] ;  /* 0x0000580001bb7983 */ /* 0x000f280000300800 */
[----:B0-----:R-:W4:Y:S01]  /*9b70*/  LDL.LU R209, [R1+0x94] ;  /* 0x0000940001d17983 */ /* 0x001f220000300800 */
[----:B------:R-:W-:-:S02]  /*9b80*/  IADD3 R207, P3, R207, UR24, RZ ;  /* 0x00000018cfcf7c10 */ /* 0x000fc4000ff7e0ff */
[----:B------:R-:W-:Y:S01]  /*9b90*/  IADD3.X R210, R210, UR4, RZ, P2, !PT ;  /* 0x00000004d2d27c10 */ /* 0x000fe200097fe4ff */
[----:B------:R-:W4:Y:S04]  /*9ba0*/  LDL.LU R186, [R1+0x9c] ;  /* 0x00009c0001ba7983 */ /* 0x000f280000300800 */
[----:B------:R-:W4:Y:S04]  /*9bb0*/  LDL.LU R185, [R1+0x68] ;  /* 0x0000680001b97983 */ /* 0x000f280000300800 */
[----:B------:R-:W-:Y:S04]  /*9bc0*/  STL [R1+0x5c], R207 ;  /* 0x00005ccf01007387 */ /* 0x000fe80000100800 */
[----:B------:R-:W4:Y:S04]  /*9bd0*/  LDL.LU R184, [R1+0xa4] ;  /* 0x0000a40001b87983 */ /* 0x000f280000300800 */
[----:B------:R0:W-:Y:S04]  /*9be0*/  STL [R1+0x28], R210 ;  /* 0x000028d201007387 */ /* 0x0001e80000100800 */
[----:B------:R-:W4:Y:S04]  /*9bf0*/  LDL.LU R183, [R1+0x70] ;  /* 0x0000700001b77983 */ /* 0x000f280000300800 */
[----:B------:R-:W4:Y:S04]  /*9c00*/  LDL.LU R182, [R1+0xac] ;  /* 0x0000ac0001b67983 */ /* 0x000f280000300800 */
[----:B0-----:R-:W4:Y:S01]  /*9c10*/  LDL.LU R210, [R1+0x78] ;  /* 0x0000780001d27983 */ /* 0x001f220000300800 */
[----:B--2---:R-:W-:-:S02]  /*9c20*/  IADD3 R208, P2, R208, UR24, RZ ;  /* 0x00000018d0d07c10 */ /* 0x004fc4000ff5e0ff */
[----:B---3--:R-:W-:-:S03]  /*9c30*/  IADD3.X R204, R204, UR4, RZ, P1, !PT ;  /* 0x00000004cccc7c10 */ /* 0x008fc60008ffe4ff */
[----:B------:R0:W-:Y:S04]  /*9c40*/  STL [R1+0x64], R208 ;  /* 0x000064d001007387 */ /* 0x0001e80000100800 */
[----:B0-----:R-:W2:Y:S01]  /*9c50*/  LDL.LU R208, [R1+0xb4] ;  /* 0x0000b40001d07983 */ /* 0x001ea20000300800 */
[----:B----4-:R-:W-:-:S03]  /*9c60*/  IADD3 R205, P1, R205, UR24, RZ ;  /* 0x00000018cdcd7c10 */ /* 0x010fc6000ff3e0ff */
[----:B------:R-:W3:Y:S04]  /*9c70*/  LDL.LU R20, [R1+0xbc] ;  /* 0x0000bc0001147983 */ /* 0x000ee80000300800 */
[----:B------:R-:W4:Y:S04]  /*9c80*/  LDL.LU R21, [R1+0x88] ;  /* 0x0000880001157983 */ /* 0x000f280000300800 */
[----:B------:R-:W-:Y:S04]  /*9c90*/  STL [R1+0x30], R204 ;  /* 0x000030cc01007387 */ /* 0x000fe80000100800 */
[----:B------:R-:W3:Y:S01]  /*9ca0*/  LDL.LU R22, [R1+0xc4] ;  /* 0x0000c40001167983 */ /* 0x000ee20000300800 */
[----:B------:R-:W-:-:S03]  /*9cb0*/  IADD3.X R2, R2, UR4, RZ, P4, !PT ;  /* 0x0000000402027c10 */ /* 0x000fc6000a7fe4ff */
[----:B------:R0:W-:Y:S04]  /*9cc0*/  STL [R1+0x6c], R205 ;  /* 0x00006ccd01007387 */ /* 0x0001e80000100800 */
[----:B0-----:R-:W3:Y:S01]  /*9cd0*/  LDL.LU R205, [R1+0x90] ;  /* 0x0000900001cd7983 */ /* 0x001ee20000300800 */
[----:B------:R-:W-:-:S05]  /*9ce0*/  IADD3.X R206, R206, UR4, RZ, P0, !PT ;  /* 0x00000004cece7c10 */ /* 0x000fca00087fe4ff */
[----:B------:R0:W-:Y:S04]  /*9cf0*/  STL [R1+0x38], R206 ;  /* 0x000038ce01007387 */ /* 0x0001e80000100800 */
[----:B0-----:R-:W3:Y:S01]  /*9d00*/  LDL.LU R206, [R1+0xcc] ;  /* 0x0000cc0001ce7983 */ /* 0x001ee20000300800 */
[----:B------:R-:W-:-:S03]  /*9d10*/  IADD3 R19, P0, R19, UR24, RZ ;  /* 0x0000001813137c10 */ /* 0x000fc6000ff1e0ff */
[----:B------:R-:W3:Y:S04]  /*9d20*/  LDL.LU R23, [R1+0x98] ;  /* 0x0000980001177983 */ /* 0x000ee80000300800 */
[----:B------:R-:W3:Y:S04]  /*9d30*/  LDL.LU R207, [R1+0xd4] ;  /* 0x0000d40001cf7983 */ /* 0x000ee80000300800 */
[----:B------:R-:W-:Y:S04]  /*9d40*/  STL [R1+0x74], R19 ;  /* 0x0000741301007387 */ /* 0x000fe80000100800 */
[----:B------:R0:W-:Y:S04]  /*9d50*/  STL [R1+0x40], R2 ;  /* 0x0000400201007387 */ /* 0x0001e80000100800 */
[----:B0-----:R-:W3:Y:S04]  /*9d60*/  LDL.LU R2, [R1+0x1a0] ;  /* 0x0001a00001027983 */ /* 0x001ee80000300800 */
[----:B------:R-:W3:Y:S01]  /*9d70*/  LDL.LU R204, [R1+0xdc] ;  /* 0x0000dc0001cc7983 */ /* 0x000ee20000300800 */
[----:B------:R-:W-:-:S03]  /*9d80*/  IADD3 R164, P4, R164, UR24, RZ ;  /* 0x00000018a4a47c10 */ /* 0x000fc6000ff9e0ff */
[----:B------:R-:W3:Y:S01]  /*9d90*/  LDL.LU R19, [R1+0xa8] ;  /* 0x0000a80001137983 */ /* 0x000ee20000300800 */
[----:B------:R-:W-:-:S03]  /*9da0*/  IADD3.X R168, R168, UR4, RZ, P6, !PT ;  /* 0x00000004a8a87c10 */ /* 0x000fc6000b7fe4ff */
[----:B------:R-:W-:Y:S01]  /*9db0*/  STL [R1+0x7c], R164 ;  /* 0x00007ca401007387 */ /* 0x000fe20000100800 */
[----:B------:R-:W-:-:S03]  /*9dc0*/  IADD3 R192, P6, R192, UR24, RZ ;  /* 0x00000018c0c07c10 */ /* 0x000fc6000ffde0ff */
[----:B------:R-:W-:Y:S01]  /*9dd0*/  STL [R1+0x48], R168 ;  /* 0x000048a801007387 */ /* 0x000fe20000100800 */
[----:B------:R-:W-:-:S03]  /*9de0*/  IADD3.X R189, R189, UR4, RZ, P5, !PT ;  /* 0x00000004bdbd7c10 */ /* 0x000fc6000affe4ff */
[----:B------:R-:W-:Y:S01]  /*9df0*/  STL [R1+0x84], R192 ;  /* 0x000084c001007387 */ /* 0x000fe20000100800 */
[----:B------:R-:W-:Y:S02]  /*9e00*/  IADD3 R188, P5, R188, UR24, RZ ;  /* 0x00000018bcbc7c10 */ /* 0x000fe4000ffbe0ff */
[----:B------:R-:W-:Y:S02]  /*9e10*/  IADD3.X R187, R187, UR4, RZ, P3, !PT ;  /* 0x00000004bbbb7c10 */ /* 0x000fe40009ffe4ff */
[----:B------:R-:W-:Y:S01]  /*9e20*/  IADD3 R209, P3, R209, UR24, RZ ;  /* 0x00000018d1d17c10 */ /* 0x000fe2000ff7e0ff */
[----:B------:R-:W-:Y:S01]  /*9e30*/  STL [R1+0x50], R189 ;  /* 0x000050bd01007387 */ /* 0x000fe20000100800 */
[----:B------:R-:W-:-:S03]  /*9e40*/  IADD3.X R5, R5, UR4, RZ, P2, !PT ;  /* 0x0000000405057c10 */ /* 0x000fc600097fe4ff */
[----:B------:R0:W-:Y:S04]  /*9e50*/  STL [R1+0x94], R209 ;  /* 0x000094d101007387 */ /* 0x0001e80000100800 */
[----:B------:R-:W-:Y:S04]  /*9e60*/  STL [R1+0x8c], R188 ;  /* 0x00008cbc01007387 */ /* 0x000fe80000100800 */
[----:B0-----:R-:W3:Y:S04]  /*9e70*/  LDL.LU R209, [R1+0xe4] ;  /* 0x0000e40001d17983 */ /* 0x001ee80000300800 */
[----:B------:R-:W-:Y:S04]  /*9e80*/  STL [R1+0x58], R187 ;  /* 0x000058bb01007387 */ /* 0x000fe80000100800 */
[----:B------:R0:W-:Y:S04]  /*9e90*/  STL [R1+0x60], R5 ;  /* 0x0000600501007387 */ /* 0x0001e80000100800 */
[----:B0-----:R-:W3:Y:S01]  /*9ea0*/  LDL.LU R5, [R1+0x19c] ;  /* 0x00019c0001057983 */ /* 0x001ee20000300800 */
[----:B------:R-:W-:-:S02]  /*9eb0*/  IADD3 R186, P2, R186, UR24, RZ ;  /* 0x00000018baba7c10 */ /* 0x000fc4000ff5e0ff */
[----:B------:R-:W-:Y:S02]  /*9ec0*/  IADD3.X R185, R185, UR4, RZ, P1, !PT ;  /* 0x00000004b9b97c10 */ /* 0x000fe40008ffe4ff */
[----:B------:R-:W-:Y:S02]  /*9ed0*/  IADD3 R184, P1, R184, UR24, RZ ;  /* 0x00000018b8b87c10 */ /* 0x000fe4000ff3e0ff */
[----:B------:R-:W-:Y:S01]  /*9ee0*/  IADD3.X R210, R210, UR4, RZ, P4, !PT ;  /* 0x00000004d2d27c10 */ /* 0x000fe2000a7fe4ff */
[----:B------:R-:W-:Y:S01]  /*9ef0*/  STL [R1+0x9c], R186 ;  /* 0x00009cba01007387 */ /* 0x000fe20000100800 */
[----:B------:R-:W-:Y:S02]  /*9f00*/  IADD3.X R183, R183, UR4, RZ, P0, !PT ;  /* 0x00000004b7b77c10 */ /* 0x000fe400087fe4ff */
[----:B------:R-:W-:Y:S01]  /*9f10*/  IADD3 R182, P0, R182, UR24, RZ ;  /* 0x00000018b6b67c10 */ /* 0x000fe2000ff1e0ff */
[----:B------:R-:W-:Y:S04]  /*9f20*/  STL [R1+0x68], R185 ;  /* 0x000068b901007387 */ /* 0x000fe80000100800 */
[----:B------:R-:W-:Y:S04]  /*9f30*/  STL [R1+0xa4], R184 ;  /* 0x0000a4b801007387 */ /* 0x000fe80000100800 */
[----:B------:R0:W-:Y:S04]  /*9f40*/  STL [R1+0x78], R210 ;  /* 0x000078d201007387 */ /* 0x0001e80000100800 */
[----:B------:R-:W-:Y:S04]  /*9f50*/  STL [R1+0x70], R183 ;  /* 0x000070b701007387 */ /* 0x000fe80000100800 */
[----:B0-----:R-:W3:Y:S04]  /*9f60*/  LDL.LU R210, [R1+0xb0] ;  /* 0x0000b00001d27983 */ /* 0x001ee80000300800 */
[----:B------:R-:W-:Y:S01]  /*9f70*/  STL [R1+0xac], R182 ;  /* 0x0000acb601007387 */ /* 0x000fe20000100800 */
[----:B--2---:R-:W-:-:S02]  /*9f80*/  IADD3 R208, P4, R208, UR24, RZ ;  /* 0x00000018d0d07c10 */ /* 0x004fc4000ff9e0ff */
[----:B----4-:R-:W-:Y:S02]  /*9f90*/  IADD3.X R21, R21, UR4, RZ, P5, !PT ;  /* 0x0000000415157c10 */ /* 0x010fe4000affe4ff */
[----:B---3--:R-:W-:Y:S02]  /*9fa0*/  IADD3 R22, P5, R22, UR24, RZ ;  /* 0x0000001816167c10 */ /* 0x008fe4000ffbe0ff */
[----:B------:R-:W-:Y:S02]  /*9fb0*/  IADD3.X R205, R205, UR4, RZ, P3, !PT ;  /* 0x00000004cdcd7c10 */ /* 0x000fe40009ffe4ff */
[----:B------:R-:W-:Y:S02]  /*9fc0*/  IADD3 R206, P3, R206, UR24, RZ ;  /* 0x00000018cece7c10 */ /* 0x000fe4000ff7e0ff */
[----:B------:R-:W-:Y:S02]  /*9fd0*/  IADD3.X R23, R23, UR4, RZ, P2, !PT ;  /* 0x0000000417177c10 */ /* 0x000fe400097fe4ff */
[----:B------:R-:W-:-:S02]  /*9fe0*/  IADD3 R207, P2, R207, UR24, RZ ;  /* 0x00000018cfcf7c10 */ /* 0x000fc4000ff5e0ff */
[----:B------:R-:W-:Y:S02]  /*9ff0*/  IADD3.X R2, R2, UR4, RZ, P6, !PT ;  /* 0x0000000402027c10 */ /* 0x000fe4000b7fe4ff */
[----:B------:R-:W-:-:S03]  /*a000*/  IADD3 R20, P6, R20, UR24, RZ ;  /* 0x0000001814147c10 */ /* 0x000fc6000ffde0ff */
[----:B------:R0:W-:Y:S04]  /*a010*/  STL [R1+0x80], R2 ;  /* 0x0000800201007387 */ /* 0x0001e80000100800 */
[----:B0-----:R-:W2:Y:S04]  /*a020*/  LDL.LU R2, [R1+0x198] ;  /* 0x0001980001027983 */ /* 0x001ea80000300800 */
[----:B------:R0:W-:Y:S04]  /*a030*/  STL [R1+0xb4], R208 ;  /* 0x0000b4d001007387 */ /* 0x0001e80000100800 */
[----:B0-----:R-:W3:Y:S04]  /*a040*/  LDL.LU R208, [R1+0xec] ;  /* 0x0000ec0001d07983 */ /* 0x001ee80000300800 */
[----:B------:R-:W-:Y:S04]  /*a050*/  STL [R1+0xbc], R20 ;  /* 0x0000bc1401007387 */ /* 0x000fe80000100800 */
[----:B------:R0:W-:Y:S04]  /*a060*/  STL [R1+0x90], R205 ;  /* 0x000090cd01007387 */ /* 0x0001e80000100800 */
[----:B------:R-:W-:Y:S04]  /*a070*/  STL [R1+0x88], R21 ;  /* 0x0000881501007387 */ /* 0x000fe80000100800 */
[----:B0-----:R-:W4:Y:S04]  /*a080*/  LDL.LU R205, [R1+0xb8] ;  /* 0x0000b80001cd7983 */ /* 0x001f280000300800 */
[----:B------:R-:W-:Y:S04]  /*a090*/  STL [R1+0xc4], R22 ;  /* 0x0000c41601007387 */ /* 0x000fe80000100800 */
[----:B------:R0:W-:Y:S01]  /*a0a0*/  STL [R1+0xcc], R206 ;  /* 0x0000ccce01007387 */ /* 0x0001e20000100800 */
[----:B------:R-:W-:-:S02]  /*a0b0*/  IADD3.X R19, R19, UR4, RZ, P0, !PT ;  /* 0x0000000413137c10 */ /* 0x000fc400087fe4ff */
[----:B------:R-:W-:Y:S01]  /*a0c0*/  IADD3.X R5, R5, UR4, RZ, P1, !PT ;  /* 0x0000000405057c10 */ /* 0x000fe20008ffe4ff */
[----:B0-----:R-:W4:Y:S01]  /*a0d0*/  LDL.LU R206, [R1+0xf4] ;  /* 0x0000f40001ce7983 */ /* 0x001f220000300800 */
[----:B------:R-:W-:-:S03]  /*a0e0*/  IADD3 R204, P1, R204, UR24, RZ ;  /* 0x00000018cccc7c10 */ /* 0x000fc6000ff3e0ff */
[----:B------:R0:W-:Y:S04]  /*a0f0*/  STL [R1+0xa0], R5 ;  /* 0x0000a00501007387 */ /* 0x0001e80000100800 */
[----:B------:R1:W-:Y:S04]  /*a100*/  STL [R1+0x98], R23 ;  /* 0x0000981701007387 */ /* 0x0003e80000100800 */
[----:B0-----:R-:W4:Y:S04]  /*a110*/  LDL.LU R5, [R1+0x194] ;  /* 0x0001940001057983 */ /* 0x001f280000300800 */
[----:B------:R0:W-:Y:S04]  /*a120*/  STL [R1+0xd4], R207 ;  /* 0x0000d4cf01007387 */ /* 0x0001e80000100800 */
[----:B------:R-:W4:Y:S04]  /*a130*/  LDL.LU R166, [R1+0xfc] ;  /* 0x0000fc0001a67983 */ /* 0x000f280000300800 */
[----:B------:R-:W4:Y:S04]  /*a140*/  LDL.LU R165, [R1+0xc8] ;  /* 0x0000c80001a57983 */ /* 0x000f280000300800 */
[----:B------:R0:W-:Y:S04]  /*a150*/  STL [R1+0xdc], R204 ;  /* 0x0000dccc01007387 */ /* 0x0001e80000100800 */
[----:B------:R-:W4:Y:S04]  /*a160*/  LDL.LU R164, [R1+0x104] ;  /* 0x0001040001a47983 */ /* 0x000f280000300800 */
[----:B------:R3:W-:Y:S04]  /*a170*/  STL [R1+0xa8], R19 ;  /* 0x0000a81301007387 */ /* 0x0007e80000100800 */
[----:B------:R-:W4:Y:S04]  /*a180*/  LDL.LU R168, [R1+0xd0] ;  /* 0x0000d00001a87983 */ /* 0x000f280000300800 */
[----:B------:R-:W4:Y:S04]  /*a190*/  LDL.LU R192, [R1+0x10c] ;  /* 0x00010c0001c07983 */ /* 0x000f280000300800 */
[----:B------:R-:W4:Y:S01]  /*a1a0*/  LDL.LU R189, [R1+0xd8] ;  /* 0x0000d80001bd7983 */ /* 0x000f220000300800 */
[----:B------:R-:W-:-:S03]  /*a1b0*/  IADD3 R209, P0, R209, UR24, RZ ;  /* 0x00000018d1d17c10 */ /* 0x000fc6000ff1e0ff */
[----:B------:R-:W4:Y:S04]  /*a1c0*/  LDL.LU R188, [R1+0x114] ;  /* 0x0001140001bc7983 */ /* 0x000f280000300800 */
[----:B------:R-:W4:Y:S04]  /*a1d0*/  LDL.LU R187, [R1+0x11c] ;  /* 0x00011c0001bb7983 */ /* 0x000f280000300800 */
[----:B------:R-:W4:Y:S01]  /*a1e0*/  LDL.LU R186, [R1+0xe8] ;  /* 0x0000e80001ba7983 */ /* 0x000f220000300800 */
[----:B------:R-:W-:-:S03]  /*a1f0*/  IADD3.X R210, R210, UR4, RZ, P4, !PT ;  /* 0x00000004d2d27c10 */ /* 0x000fc6000a7fe4ff */
[----:B------:R-:W4:Y:S04]  /*a200*/  LDL.LU R185, [R1+0x124] ;  /* 0x0001240001b97983 */ /* 0x000f280000300800 */
[----:B------:R3:W-:Y:S04]  /*a210*/  STL [R1+0xe4], R209 ;  /* 0x0000e4d101007387 */ /* 0x0007e80000100800 */
[----:B------:R-:W4:Y:S04]  /*a220*/  LDL.LU R184, [R1+0xf0] ;  /* 0x0000f00001b87983 */ /* 0x000f280000300800 */
[----:B------:R-:W4:Y:S04]  /*a230*/  LDL.LU R183, [R1+0x12c] ;  /* 0x00012c0001b77983 */ /* 0x000f280000300800 */
[----:B------:R-:W4:Y:S04]  /*a240*/  LDL.LU R182, [R1+0xf8] ;  /* 0x0000f80001b67983 */ /* 0x000f280000300800 */
[----:B------:R-:W4:Y:S04]  /*a250*/  LDL.LU R20, [R1+0x134] ;  /* 0x0001340001147983 */ /* 0x000f280000300800 */
[----:B------:R-:W4:Y:S04]  /*a260*/  LDL.LU R21, [R1+0x13c] ;  /* 0x00013c0001157983 */ /* 0x000f280000300800 */
[----:B------:R-:W4:Y:S04]  /*a270*/  LDL.LU R22, [R1+0x108] ;  /* 0x0001080001167983 */ /* 0x000f280000300800 */
[----:B------:R-:W-:Y:S04]  /*a280*/  STL [R1+0xb0], R210 ;  /* 0x0000b0d201007387 */ /* 0x000fe80000100800 */
[----:B-1----:R-:W4:Y:S04]  /*a290*/  LDL.LU R23, [R1+0x110] ;  /* 0x0001100001177983 */ /* 0x002f280000300800 */
[----:B0-----:R-:W4:Y:S04]  /*a2a0*/  LDL.LU R207, [R1+0x14c] ;  /* 0x00014c0001cf7983 */ /* 0x001f280000300800 */
[----:B------:R-:W4:Y:S01]  /*a2b0*/  LDL.LU R204, [R1+0x118] ;  /* 0x0001180001cc7983 */ /* 0x000f220000300800 */
[----:B--2---:R-:W-:-:S02]  /*a2c0*/  IADD3.X R2, R2, UR4, RZ, P5, !PT ;  /* 0x0000000402027c10 */ /* 0x004fc4000affe4ff */
[----:B---3--:R-:W-:-:S05]  /*a2d0*/  IADD3 R208, P4, R208, UR24, RZ ;  /* 0x00000018d0d07c10 */ /* 0x008fca000ff9e0ff */
[----:B------:R-:W-:Y:S04]  /*a2e0*/  STL [R1+0xec], R208 ;  /* 0x0000ecd001007387 */ /* 0x000fe80000100800 */
[----:B------:R-:W2:Y:S04]  /*a2f0*/  LDL.LU R19, [R1+0x154] ;  /* 0x0001540001137983 */ /* 0x000ea80000300800 */
[----:B------:R-:W3:Y:S01]  /*a300*/  LDL.LU R209, [R1+0x15c] ;  /* 0x00015c0001d17983 */ /* 0x000ee20000300800 */
[----:B----4-:R-:W-:-:S05]  /*a310*/  IADD3.X R205, R205, UR4, RZ, P6, !PT ;  /* 0x00000004cdcd7c10 */ /* 0x010fca000b7fe4ff */
[----:B------:R-:W-:Y:S04]  /*a320*/  STL [R1+0xb8], R205 ;  /* 0x0000b8cd01007387 */ /* 0x000fe80000100800 */
[----:B------:R0:W-:Y:S01]  /*a330*/  STL [R1+0xc0], R2 ;  /* 0x0000c00201007387 */ /* 0x0001e20000100800 */
[----:B------:R-:W-:-:S03]  /*a340*/  IADD3 R206, P6, R206, UR24, RZ ;  /* 0x00000018cece7c10 */ /* 0x000fc6000ffde0ff */
[----:B0-----:R-:W4:Y:S04]  /*a350*/  LDL.LU R2, [R1+0x190] ;  /* 0x0001900001027983 */ /* 0x001f280000300800 */
[----:B------:R0:W-:Y:S04]  /*a360*/  STL [R1+0xf4], R206 ;  /* 0x0000f4ce01007387 */ /* 0x0001e80000100800 */
[----:B------:R-:W3:Y:S04]  /*a370*/  LDL.LU R210, [R1+0x130] ;  /* 0x0001300001d27983 */ /* 0x000ee80000300800 */
[----:B------:R-:W3:Y:S01]  /*a380*/  LDL.LU R208, [R1+0x138] ;  /* 0x0001380001d07983 */ /* 0x000ee20000300800 */
[----:B------:R-:W-:-:S03]  /*a390*/  IADD3.X R5, R5, UR4, RZ, P0, !PT ;  /* 0x0000000405057c10 */ /* 0x000fc600087fe4ff */
[----:B------:R-:W3:Y:S04]  /*a3a0*/  LDL.LU R205, [R1+0x140] ;  /* 0x0001400001cd7983 */ /* 0x000ee80000300800 */
[----:B0-----:R-:W3:Y:S01]  /*a3b0*/  LDL.LU R206, [R1+0x148] ;  /* 0x0001480001ce7983 */ /* 0x001ee20000300800 */
[----:B------:R-:W-:Y:S02]  /*a3c0*/  IADD3 R166, P5, R166, UR24, RZ ;  /* 0x00000018a6a67c10 */ /* 0x000fe4000ffbe0ff */
[----:B------:R-:W-:-:S03]  /*a3d0*/  IADD3.X R165, R165, UR4, RZ, P3, !PT ;  /* 0x00000004a5a57c10 */ /* 0x000fc60009ffe4ff */
[----:B------:R-:W-:Y:S01]  /*a3e0*/  STL [R1+0xfc], R166 ;  /* 0x0000fca601007387 */ /* 0x000fe20000100800 */
[----:B------:R-:W-:-:S03]  /*a3f0*/  IADD3 R164, P3, R164, UR24, RZ ;  /* 0x00000018a4a47c10 */ /* 0x000fc6000ff7e0ff */
[----:B------:R-:W-:Y:S01]  /*a400*/  STL [R1+0xc8], R165 ;  /* 0x0000c8a501007387 */ /* 0x000fe20000100800 */
[----:B------:R-:W-:-:S03]  /*a410*/  IADD3.X R168, R168, UR4, RZ, P2, !PT ;  /* 0x00000004a8a87c10 */ /* 0x000fc600097fe4ff */
[----:B------:R-:W-:Y:S01]  /*a420*/  STL [R1+0x104], R164 ;  /* 0x000104a401007387 */ /* 0x000fe20000100800 */
[----:B------:R-:W-:-:S03]  /*a430*/  IADD3 R192, P2, R192, UR24, RZ ;  /* 0x00000018c0c07c10 */ /* 0x000fc6000ff5e0ff */
[----:B------:R-:W-:Y:S01]  /*a440*/  STL [R1+0xd0], R168 ;  /* 0x0000d0a801007387 */ /* 0x000fe20000100800 */
[----:B------:R-:W-:-:S03]  /*a450*/  IADD3.X R189, R189, UR4, RZ, P1, !PT ;  /* 0x00000004bdbd7c10 */ /* 0x000fc60008ffe4ff */
[----:B------:R-:W-:Y:S04]  /*a460*/  STL [R1+0x10c], R192 ;  /* 0x00010cc001007387 */ /* 0x000fe80000100800 */
[----:B------:R0:W-:Y:S04]  /*a470*/  STL [R1+0xe0], R5 ;  /* 0x0000e00501007387 */ /* 0x0001e80000100800 */
[----:B------:R-:W-:Y:S04]  /*a480*/  STL [R1+0xd8], R189 ;  /* 0x0000d8bd01007387 */ /* 0x000fe80000100800 */
[----:B0-----:R-:W2:Y:S01]  /*a490*/  LDL.LU R5, [R1+0x18c] ;  /* 0x00018c0001057983 */ /* 0x001ea20000300800 */
[----:B------:R-:W-:-:S02]  /*a4a0*/  IADD3 R188, P1, R188, UR24, RZ ;  /* 0x00000018bcbc7c10 */ /* 0x000fc4000ff3e0ff */
[----:B------:R-:W-:Y:S02]  /*a4b0*/  IADD3 R187, P0, R187, UR24, RZ ;  /* 0x00000018bbbb7c10 */ /* 0x000fe4000ff1e0ff */
[----:B------:R-:W-:Y:S02]  /*a4c0*/  IADD3.X R186, R186, UR4, RZ, P4, !PT ;  /* 0x00000004baba7c10 */ /* 0x000fe4000a7fe4ff */
[----:B------:R-:W-:Y:S01]  /*a4d0*/  IADD3 R185, P4, R185, UR24, RZ ;  /* 0x00000018b9b97c10 */ /* 0x000fe2000ff9e0ff */
[----:B------:R-:W-:Y:S01]  /*a4e0*/  STL [R1+0x114], R188 ;  /* 0x000114bc01007387 */ /* 0x000fe20000100800 */
[----:B------:R-:W-:-:S03]  /*a4f0*/  IADD3.X R184, R184, UR4, RZ, P6, !PT ;  /* 0x00000004b8b87c10 */ /* 0x000fc6000b7fe4ff */
[----:B------:R-:W-:Y:S01]  /*a500*/  STL [R1+0x11c], R187 ;  /* 0x00011cbb01007387 */ /* 0x000fe20000100800 */
[----:B------:R-:W-:-:S03]  /*a510*/  IADD3 R183, P6, R183, UR24, RZ ;  /* 0x00000018b7b77c10 */ /* 0x000fc6000ffde0ff */
[----:B------:R-:W-:Y:S01]  /*a520*/  STL [R1+0xe8], R186 ;  /* 0x0000e8ba01007387 */ /* 0x000fe20000100800 */
[----:B------:R-:W-:-:S03]  /*a530*/  IADD3.X R182, R182, UR4, RZ, P5, !PT ;  /* 0x00000004b6b67c10 */ /* 0x000fc6000affe4ff */
[----:B------:R-:W-:Y:S01]  /*a540*/  STL [R1+0x124], R185 ;  /* 0x000124b901007387 */ /* 0x000fe20000100800 */
[----:B------:R-:W-:-:S03]  /*a550*/  IADD3 R20, P5, R20, UR24, RZ ;  /* 0x0000001814147c10 */ /* 0x000fc6000ffbe0ff */
[----:B------:R-:W-:Y:S04]  /*a560*/  STL [R1+0xf0], R184 ;  /* 0x0000f0b801007387 */ /* 0x000fe80000100800 */
[----:B------:R-:W-:Y:S01]  /*a570*/  STL [R1+0x12c], R183 ;  /* 0x00012cb701007387 */ /* 0x000fe20000100800 */
[----:B------:R-:W-:Y:S02]  /*a580*/  IADD3.X R22, R22, UR4, RZ, P2, !PT ;  /* 0x0000000416167c10 */ /* 0x000fe400097fe4ff */
[----:B----4-:R-:W-:Y:S02]  /*a590*/  IADD3.X R2, R2, UR4, RZ, P3, !PT ;  /* 0x0000000402027c10 */ /* 0x010fe40009ffe4ff */
[----:B------:R-:W-:-:S03]  /*a5a0*/  IADD3 R21, P3, R21, UR24, RZ ;  /* 0x0000001815157c10 */ /* 0x000fc6000ff7e0ff */
[----:B------:R0:W-:Y:S04]  /*a5b0*/  STL [R1+0x100], R2 ;  /* 0x0001000201007387 */ /* 0x0001e80000100800 */
[----:B------:R-:W-:Y:S04]  /*a5c0*/  STL [R1+0xf8], R182 ;  /* 0x0000f8b601007387 */ /* 0x000fe80000100800 */
[----:B0-----:R-:W4:Y:S04]  /*a5d0*/  LDL.LU R2, [R1+0x188] ;  /* 0x0001880001027983 */ /* 0x001f280000300800 */
[----:B------:R-:W-:Y:S01]  /*a5e0*/  STL [R1+0x134], R20 ;  /* 0x0001341401007387 */ /* 0x000fe20000100800 */
[----:B--2---:R-:W-:-:S05]  /*a5f0*/  IADD3 R5, P2, R5, UR24, RZ ;  /* 0x0000001805057c10 */ /* 0x004fca000ff5e0ff */
[----:B------:R0:W-:Y:S04]  /*a600*/  STL [R1+0x144], R5 ;  /* 0x0001440501007387 */ /* 0x0001e80000100800 */
[----:B------:R-:W-:Y:S04]  /*a610*/  STL [R1+0x13c], R21 ;  /* 0x00013c1501007387 */ /* 0x000fe80000100800 */
[----:B0-----:R-:W2:Y:S01]  /*a620*/  LDL.LU R5, [R1+0x184] ;  /* 0x0001840001057983 */ /* 0x001ea20000300800 */
[----:B------:R-:W-:Y:S02]  /*a630*/  IADD3.X R23, R23, UR4, RZ, P1, !PT ;  /* 0x0000000417177c10 */ /* 0x000fe40008ffe4ff */
[----:B------:R-:W-:Y:S01]  /*a640*/  IADD3 R207, P1, R207, UR24, RZ ;  /* 0x00000018cfcf7c10 */ /* 0x000fe2000ff3e0ff */
[----:B------:R-:W-:Y:S01]  /*a650*/  STL [R1+0x108], R22 ;  /* 0x0001081601007387 */ /* 0x000fe20000100800 */
[----:B------:R-:W-:-:S02]  /*a660*/  IADD3.X R204, R204, UR4, RZ, P0, !PT ;  /* 0x00000004cccc7c10 */ /* 0x000fc400087fe4ff */
[----:B------:R-:W-:Y:S01]  /*a670*/  IADD3 R19, P0, R19, UR24, RZ ;  /* 0x0000001813137c10 */ /* 0x000fe2000ff1e0ff */
[----:B------:R-:W-:Y:S04]  /*a680*/  STL [R1+0x110], R23 ;  /* 0x0001101701007387 */ /* 0x000fe80000100800 */
[----:B------:R-:W-:Y:S01]  /*a690*/  STL [R1+0x14c], R207 ;  /* 0x00014ccf01007387 */ /* 0x000fe20000100800 */
[----:B----4-:R-:W-:-:S05]  /*a6a0*/  IADD3.X R2, R2, UR4, RZ, P4, !PT ;  /* 0x0000000402027c10 */ /* 0x010fca000a7fe4ff */
[----:B------:R0:W-:Y:S04]  /*a6b0*/  STL [R1+0x120], R2 ;  /* 0x0001200201007387 */ /* 0x0001e80000100800 */
[----:B------:R-:W-:Y:S04]  /*a6c0*/  STL [R1+0x118], R204 ;  /* 0x000118cc01007387 */ /* 0x000fe80000100800 */
[----:B0-----:R-:W4:Y:S04]  /*a6d0*/  LDL.LU R2, [R1+0x180] ;  /* 0x0001800001027983 */ /* 0x001f280000300800 */
[----:B------:R-:W-:Y:S01]  /*a6e0*/  STL [R1+0x154], R19 ;  /* 0x0001541301007387 */ /* 0x000fe20000100800 */
[----:B--2---:R-:W-:-:S05]  /*a6f0*/  IADD3.X R5, R5, UR4, RZ, P6, !PT ;  /* 0x0000000405057c10 */ /* 0x004fca000b7fe4ff */
[----:B------:R0:W-:Y:S04]  /*a700*/  STL [R1+0x128], R5 ;  /* 0x0001280501007387 */ /* 0x0001e80000100800 */
[----:B0-----:R-:W2:Y:S01]  /*a710*/  LDL.LU R5, [R1+0x17c] ;  /* 0x00017c0001057983 */ /* 0x001ea20000300800 */
[----:B------:R-:W-:Y:S01]  /*a720*/  UMOV UR22, UR10 ;  /* 0x0000000a00167c82 */ /* 0x000fe20008000000 */
[----:B------:R-:W-:Y:S02]  /*a730*/  UMOV UR23, UR11 ;  /* 0x0000000b00177c82 */ /* 0x000fe40008000000 */
[----:B------:R-:W-:Y:S01]  /*a740*/  QGMMA.64x128x32.F32.E5M2.E5M2 R24, gdesc[UR20], R24, gsb0 ;  /* 0x01e00000141879f3 */ /* 0x000fe20008003818 */
[----:B---3--:R-:W-:Y:S02]  /*a750*/  IADD3 R209, P4, R209, UR24, RZ ;  /* 0x00000018d1d17c10 */ /* 0x008fe4000ff9e0ff */
[----:B------:R-:W-:-:S02]  /*a760*/  IADD3.X R210, R210, UR4, RZ, P5, !PT ;  /* 0x00000004d2d27c10 */ /* 0x000fc4000affe4ff */
[----:B------:R-:W-:Y:S01]  /*a770*/  IADD3.X R208, R208, UR4, RZ, P3, !PT ;  /* 0x00000004d0d07c10 */ /* 0x000fe20009ffe4ff */
[----:B------:R-:W-:Y:S01]  /*a780*/  STL [R1+0x15c], R209 ;  /* 0x00015cd101007387 */ /* 0x000fe20000100800 */
[----:B------:R-:W-:Y:S02]  /*a790*/  IADD3.X R205, R205, UR4, RZ, P2, !PT ;  /* 0x00000004cdcd7c10 */ /* 0x000fe400097fe4ff */
[----:B------:R-:W-:Y:S01]  /*a7a0*/  IADD3.X R206, R206, UR4, RZ, P1, !PT ;  /* 0x00000004cece7c10 */ /* 0x000fe20008ffe4ff */
[----:B------:R-:W-:Y:S04]  /*a7b0*/  STL [R1+0x130], R210 ;  /* 0x000130d201007387 */ /* 0x000fe80000100800 */
[----:B------:R-:W-:Y:S01]  /*a7c0*/  STL [R1+0x138], R208 ;  /* 0x000138d001007387 */ /* 0x000fe20000100800 */
[----:B------:R-:W-:-:S05]  /*a7d0*/  VIADD R12, R12, 0xffffffff ;  /* 0xffffffff0c0c7836 */ /* 0x000fca0000000000 */
[----:B------:R-:W-:Y:S01]  /*a7e0*/  ISETP.NE.U32.AND P6, PT, R12, RZ, PT ;  /* 0x000000ff0c00720c */ /* 0x000fe20003fc5070 */
[----:B------:R-:W-:Y:S01]  /*a7f0*/  VIADD R4, R4, 0xffffffc0 ;  /* 0xffffffc004047836 */ /* 0x000fe20000000000 */
[----:B------:R-:W-:Y:S02]  /*a800*/  WARPGROUP.DEPBAR.LE gsb0, 0x0 ;  /* 0x00008000000079c5 */ /* 0x000fe40000010000 */
[----:B----4-:R-:W-:-:S05]  /*a810*/  IADD3.X R2, R2, UR4, RZ, P0, !PT ;  /* 0x0000000402027c10 */ /* 0x010fca00087fe4ff */
[----:B------:R0:W-:Y:S04]  /*a820*/  STL [R1+0x150], R2 ;  /* 0x0001500201007387 */ /* 0x0001e80000100800 */
[----:B------:R-:W-:Y:S04]  /*a830*/  STL [R1+0x140], R205 ;  /* 0x000140cd01007387 */ /* 0x000fe80000100800 */
[----:B0-----:R0:W5:Y:S04]  /*a840*/  LDL.LU R2, [R1+0x178] ;  /* 0x0001780001027983 */ /* 0x0011680000300800 */
[----:B------:R-:W-:Y:S01]  /*a850*/  STL [R1+0x148], R206 ;  /* 0x000148ce01007387 */ /* 0x000fe20000100800 */
[----:B--2---:R-:W-:-:S05]  /*a860*/  IADD3.X R5, R5, UR4, RZ, P4, !PT ;  /* 0x0000000405057c10 */ /* 0x004fca000a7fe4ff */
[----:B------:R1:W-:Y:S02]  /*a870*/  STL [R1+0x158], R5 ;  /* 0x0001580501007387 */ /* 0x0003e40000100800 */
[----:B-1----:R-:W1:Y:S02]  /*a880*/  S2R R5, SR_TID.X ;  /* 0x0000000000057919 */ /* 0x002e640000002100 */
[----:B-1----:R-:W-:Y:S01]  /*a890*/  LOP3.LUT R5, R5, 0x3f, RZ, 0xc0, !PT ;  /* 0x0000003f05057812 */ /* 0x002fe200078ec0ff */
[----:B0-----:R-:W-:Y:S06]  /*a8a0*/  @P6 BRA `(.L_x_2) ;  /* 0xffffffb000186947 */ /* 0x001fec000383ffff */
.L_x_1:
[----:B------:R-:W2:Y:S01]  /*a8b0*/  LDL.LU R152, [R1+0x174] ;  /* 0x0001740001987983 */ /* 0x000ea20000300800 */
[----:B------:R-:W-:Y:S01]  /*a8c0*/  F2FP.SATFINITE.E5M2.F32.PACK_AB_MERGE_C R4, R39, R38, RZ ;  /* 0x000000262704723e */ /* 0x000fe200048060ff */
[----:B------:R-:W-:Y:S01]  /*a8d0*/  ULDC.64 UR4, c[0x0][0x228] ;  /* 0x00008a0000047ab9 */ /* 0x000fe20000000a00 */
[----:B------:R-:W-:Y:S01]  /*a8e0*/  F2FP.SATFINITE.E5M2.F32.PACK_AB_MERGE_C R8, R89, R88, RZ ;  /* 0x000000585908723e */ /* 0x000fe200048060ff */
[----:B------:R-:W3:Y:S01]  /*a8f0*/  LDL.LU R197, [R1+0x170] ;  /* 0x0001700001c57983 */ /* 0x000ee20000300800 */
[----:B------:R-:W-:Y:S01]  /*a900*/  F2FP.SATFINITE.E5M2.F32.PACK_AB_MERGE_C R9, R91, R90, RZ ;  /* 0x0000005a5b09723e */ /* 0x000fe200048060ff */
[----:B------:R-:W-:Y:S01]  /*a910*/  ULDC UR6, c[0x0][0x22c] ;  /* 0x00008b0000067ab9 */ /* 0x000fe20000000800 */
[----:B------:R-:W-:Y:S01]  /*a920*/  F2FP.SATFINITE.E5M2.F32.PACK_AB_MERGE_C R93, R93, R92, RZ ;  /* 0x0000005c5d5d723e */ /* 0x000fe200048060ff */
[----:B------:R-:W1:Y:S01]  /*a930*/  S2R R198, SR_TID.X ;  /* 0x0000000000c67919 */ /* 0x000e620000002100 */
[----:B------:R-:W-:Y:S02]  /*a940*/  F2FP.SATFINITE.E5M2.F32.PACK_AB_MERGE_C R94, R95, R94, RZ ;  /* 0x0000005e5f5e723e */ /* 0x000fe400048060ff */
[----:B------:R-:W-:Y:S01]  /*a950*/  F2FP.SATFINITE.E5M2.F32.PACK_AB_MERGE_C R10, R25, R24, RZ ;  /* 0x00000018190a723e */ /* 0x000fe200048060ff */
[----:B------:R-:W4:Y:S01]  /*a960*/  S2R R153, SR_CgaCtaId ;  /* 0x0000000000997919 */ /* 0x000f220000008800 */
[----:B------:R-:W-:-:S02]  /*a970*/  F2FP.SATFINITE.E5M2.F32.PACK_AB_MERGE_C R11, R27, R26, RZ ;  /* 0x0000001a1b0b723e */ /* 0x000fc400048060ff */
[----:B------:R-:W-:Y:S02]  /*a980*/  F2FP.SATFINITE.E5M2.F32.PACK_AB_MERGE_C R29, R29, R28, RZ ;  /* 0x0000001c1d1d723e */ /* 0x000fe400048060ff */
[----:B------:R-:W-:Y:S02]  /*a990*/  F2FP.SATFINITE.E5M2.F32.PACK_AB_MERGE_C R30, R31, R30, RZ ;  /* 0x0000001e1f1e723e */ /* 0x000fe400048060ff */
[----:B------:R-:W-:Y:S02]  /*a9a0*/  PRMT R8, R8, 0x5410, R93 ;  /* 0x0000541008087816 */ /* 0x000fe4000000005d */
[----:B------:R-:W-:Y:S02]  /*a9b0*/  PRMT R9, R9, 0x5410, R94 ;  /* 0x0000541009097816 */ /* 0x000fe4000000005e */
[----:B------:R-:W-:Y:S02]  /*a9c0*/  PRMT R10, R10, 0x5410, R29 ;  /* 0x000054100a0a7816 */ /* 0x000fe4000000001d */
[----:B------:R-:W-:-:S02]  /*a9d0*/  PRMT R11, R11, 0x5410, R30 ;  /* 0x000054100b0b7816 */ /* 0x000fc4000000001e */
[----:B------:R-:W-:Y:S02]  /*a9e0*/  F2FP.SATFINITE.E5M2.F32.PACK_AB_MERGE_C R5, R37, R36, RZ ;  /* 0x000000242505723e */ /* 0x000fe400048060ff */
[----:B------:R-:W-:Y:S02]  /*a9f0*/  F2FP.SATFINITE.E5M2.F32.PACK_AB_MERGE_C R14, R33, R32, RZ ;  /* 0x00000020210e723e */ /* 0x000fe400048060ff */
[----:B------:R-:W-:Y:S02]  /*aa00*/  F2FP.SATFINITE.E5M2.F32.PACK_AB_MERGE_C R15, R35, R34, RZ ;  /* 0x00000022230f723e */ /* 0x000fe400048060ff */
[----:B------:R-:W-:Y:S02]  /*aa10*/  F2FP.SATFINITE.E5M2.F32.PACK_AB_MERGE_C R12, R97, R96, RZ ;  /* 0x00000060610c723e */ /* 0x000fe400048060ff */
[----:B------:R-:W-:Y:S02]  /*aa20*/  F2FP.SATFINITE.E5M2.F32.PACK_AB_MERGE_C R13, R99, R98, RZ ;  /* 0x00000062630d723e */ /* 0x000fe400048060ff */
[----:B------:R-:W-:-:S02]  /*aa30*/  F2FP.SATFINITE.E5M2.F32.PACK_AB_MERGE_C R101, R101, R100, RZ ;  /* 0x000000646565723e */ /* 0x000fc400048060ff */
[----:B------:R-:W-:Y:S01]  /*aa40*/  F2FP.SATFINITE.E5M2.F32.PACK_AB_MERGE_C R102, R103, R102, RZ ;  /* 0x000000666766723e */ /* 0x000fe200048060ff */
[C---:B-1----:R-:W-:Y:S01]  /*aa50*/  IMAD.SHL.U32 R0, R198.reuse, 0x10, RZ ;  /* 0x00000010c6007824 */ /* 0x042fe200078e00ff */
[----:B------:R-:W-:Y:S01]  /*aa60*/  F2FP.SATFINITE.E5M2.F32.PACK_AB_MERGE_C R16, R105, R104, RZ ;  /* 0x000000686910723e */ /* 0x000fe200048060ff */
[----:B------:R-:W-:Y:S01]  /*aa70*/  IMAD.SHL.U32 R6, R198, 0x40, RZ ;  /* 0x00000040c6067824 */ /* 0x000fe200078e00ff */
[----:B0-----:R-:W-:Y:S01]  /*aa80*/  F2FP.SATFINITE.E5M2.F32.PACK_AB_MERGE_C R17, R107, R106, RZ ;  /* 0x0000006a6b11723e */ /* 0x001fe200048060ff */
[----:B----4-:R-:W-:Y:S01]  /*aa90*/  IMAD.SHL.U32 R38, R153, 0x80, RZ ;  /* 0x0000008099267824 */ /* 0x010fe200078e00ff */
[----:B------:R-:W-:Y:S02]  /*aaa0*/  LOP3.LUT R0, R0, 0xf0, RZ, 0xc0, !PT ;  /* 0x000000f000007812 */ /* 0x000fe400078ec0ff */
[----:B------:R-:W-:Y:S02]  /*aab0*/  LOP3.LUT R7, R6, 0x400, RZ, 0xc0, !PT ;  /* 0x0000040006077812 */ /* 0x000fe400078ec0ff */
[----:B------:R-:W-:-:S02]  /*aac0*/  LOP3.LUT R195, R38, 0x180, RZ, 0xc0, !PT ;  /* 0x0000018026c37812 */ /* 0x000fc400078ec0ff */
[----:B------:R-:W-:Y:S02]  /*aad0*/  IADD3 R6, R7, UR12, R0 ;  /* 0x0000000c07067c10 */ /* 0x000fe4000fffe000 */
[C-C-:B-----5:R-:W-:Y:S02]  /*aae0*/  LOP3.LUT R7, R2.reuse, 0x7f, R195.reuse, 0xfe, !PT ;  /* 0x0000007f02077812 */ /* 0x160fe400078efec3 */
[----:B------:R-:W-:Y:S02]  /*aaf0*/  LOP3.LUT R38, R2, 0x3, R195, 0xfe, !PT ;  /* 0x0000000302267812 */ /* 0x000fe400078efec3 */
[----:B------:R-:W-:Y:S02]  /*ab00*/  LOP3.LUT R198, R198, 0x7f, RZ, 0xc0, !PT ;  /* 0x0000007fc6c67812 */ /* 0x000fe400078ec0ff */
[----:B------:R-:W-:Y:S02]  /*ab10*/  PRMT R14, R14, 0x5410, R5 ;  /* 0x000054100e0e7816 */ /* 0x000fe40000000005 */
[----:B------:R-:W-:-:S02]  /*ab20*/  PRMT R15, R15, 0x5410, R4 ;  /* 0x000054100f0f7816 */ /* 0x000fc40000000004 */
[----:B------:R-:W-:Y:S02]  /*ab30*/  PRMT R12, R12, 0x5410, R101 ;  /* 0x000054100c0c7816 */ /* 0x000fe40000000065 */
[----:B------:R-:W-:Y:S02]  /*ab40*/  PRMT R13, R13, 0x5410, R102 ;  /* 0x000054100d0d7816 */ /* 0x000fe40000000066 */
[----:B------:R-:W-:Y:S02]  /*ab50*/  F2FP.SATFINITE.E5M2.F32.PACK_AB_MERGE_C R109, R109, R108, RZ ;  /* 0x0000006c6d6d723e */ /* 0x000fe400048060ff */
[----:B------:R-:W-:Y:S02]  /*ab60*/  F2FP.SATFINITE.E5M2.F32.PACK_AB_MERGE_C R110, R111, R110, RZ ;  /* 0x0000006e6f6e723e */ /* 0x000fe400048060ff */
[----:B------:R-:W-:Y:S02]  /*ab70*/  F2FP.SATFINITE.E5M2.F32.PACK_AB_MERGE_C R18, R41, R40, RZ ;  /* 0x000000282912723e */ /* 0x000fe400048060ff */
        /* <DEDUP_REMOVED lines=45> */
[----:B--2---:R-:W-:Y:S02]  /*ae50*/  LOP3.LUT R39, R152, 0x300, RZ, 0xc0, !PT ;  /* 0x0000030098277812 */ /* 0x004fe400078ec0ff */
[----:B------:R-:W-:Y:S02]  /*ae60*/  F2FP.SATFINITE.E5M2.F32.PACK_AB_MERGE_C R36, R71, R70, RZ ;  /* 0x000000464724723e */ /* 0x000fe400048060ff */
[----:B---3--:R-:W-:Y:S01]  /*ae70*/  ISETP.GE.AND P0, PT, R197, UR4, PT ;  /* 0x00000004c5007c0c */ /* 0x008fe2000bf06270 */
[----:B------:R-:W-:Y:S01]  /*ae80*/  IMAD.IADD R39, R39, 0x1, R6 ;  /* 0x0000000127277824 */ /* 0x000fe200078e0206 */
[----:B------:R-:W-:Y:S01]  /*ae90*/  BAR.SYNC.DEFER_BLOCKING 0x0 ;  /* 0x0000000000007b1d */ /* 0x000fe20000010000 */
[----:B------:R-:W-:-:S02]  /*aea0*/  F2FP.SATFINITE.E5M2.F32.PACK_AB_MERGE_C R34, R73, R72, RZ ;  /* 0x000000484922723e */ /* 0x000fc400048060ff */
[----:B------:R-:W-:Y:S02]  /*aeb0*/  ISETP.LT.AND P1, PT, R7, UR6, !P0 ;  /* 0x0000000607007c0c */ /* 0x000fe4000c721270 */
[----:B------:R-:W-:Y:S01]  /*aec0*/  F2FP.SATFINITE.E5M2.F32.PACK_AB_MERGE_C R35, R75, R74, RZ ;  /* 0x0000004a4b23723e */ /* 0x000fe200048060ff */
[----:B------:R-:W-:Y:S01]  /*aed0*/  ULDC UR6, c[0x0][0x22c] ;  /* 0x00008b0000067ab9 */ /* 0x000fe20000000800 */
[----:B------:R-:W-:Y:S01]  /*aee0*/  PRMT R24, R120, 0x5410, R125 ;  /* 0x0000541078187816 */ /* 0x000fe2000000007d */
[----:B------:R-:W-:Y:S01]  /*aef0*/  ULDC UR4, c[0x0][0x22c] ;  /* 0x00008b0000047ab9 */ /* 0x000fe20000000800 */
[----:B------:R-:W-:Y:S02]  /*af00*/  F2FP.SATFINITE.E5M2.F32.PACK_AB_MERGE_C R28, R79, R78, RZ ;  /* 0x0000004e4f1c723e */ /* 0x000fe400048060ff */
[----:B------:R-:W-:Y:S02]  /*af10*/  F2FP.SATFINITE.E5M2.F32.PACK_AB_MERGE_C R31, R85, R84, RZ ;  /* 0x00000054551f723e */ /* 0x000fe400048060ff */
[----:B------:R-:W-:Y:S01]  /*af20*/  F2FP.SATFINITE.E5M2.F32.PACK_AB_MERGE_C R37, R87, R86, RZ ;  /* 0x000000565725723e */ /* 0x000fe200048060ff */
[----:B------:R-:W-:Y:S01]  /*af30*/  STSM.16.M88.4 [R39], R8 ;  /* 0x0000000827007844 */ /* 0x000fe20000000200 */
[----:B------:R-:W-:Y:S01]  /*af40*/  ISETP.LT.AND P5, PT, R38, UR6, !P0 ;  /* 0x0000000626007c0c */ /* 0x000fe2000c7a1270 */
[----:B------:R-:W-:Y:S01]  /*af50*/  ULDC.64 UR6, c[0x0][0x220] ;  /* 0x0000880000067ab9 */ /* 0x000fe20000000a00 */
[----:B------:R-:W-:Y:S01]  /*af60*/  LEA R38, R198, UR12, 0x4 ;  /* 0x0000000cc6267c11 */ /* 0x000fe2000f8e20ff */
[----:B------:R-:W-:Y:S06]  /*af70*/  BAR.SYNC.DEFER_BLOCKING 0x0 ;  /* 0x0000000000007b1d */ /* 0x000fec0000010000 */
[----:B------:R-:W0:Y:S02]  /*af80*/  LDS.128 R4, [R38] ;  /* 0x0000000026047984 */ /* 0x000e240000000c00 */
[----:B------:R-:W-:Y:S06]  /*af90*/  BAR.SYNC.DEFER_BLOCKING 0x0 ;  /* 0x0000000000007b1d */ /* 0x000fec0000010000 */
[----:B------:R-:W-:Y:S02]  /*afa0*/  STSM.16.M88.4 [R39], R12 ;  /* 0x0000000c27007844 */ /* 0x000fe40000000200 */
[----:B------:R-:W-:Y:S06]  /*afb0*/  BAR.SYNC.DEFER_BLOCKING 0x0 ;  /* 0x0000000000007b1d */ /* 0x000fec0000010000 */
[----:B------:R-:W1:Y:S02]  /*afc0*/  LDS.128 R8, [R38] ;  /* 0x0000000026087984 */ /* 0x000e640000000c00 */
[----:B------:R-:W-:Y:S06]  /*afd0*/  BAR.SYNC.DEFER_BLOCKING 0x0 ;  /* 0x0000000000007b1d */ /* 0x000fec0000010000 */
[----:B------:R-:W-:Y:S02]  /*afe0*/  STSM.16.M88.4 [R39], R16 ;  /* 0x0000001027007844 */ /* 0x000fe40000000200 */
[----:B------:R-:W-:Y:S06]  /*aff0*/  BAR.SYNC.DEFER_BLOCKING 0x0 ;  /* 0x0000000000007b1d */ /* 0x000fec0000010000 */
[----:B------:R-:W2:Y:S02]  /*b000*/  LDS.128 R12, [R38] ;  /* 0x00000000260c7984 */ /* 0x000ea40000000c00 */
[----:B------:R-:W-:Y:S06]  /*b010*/  BAR.SYNC.DEFER_BLOCKING 0x0 ;  /* 0x0000000000007b1d */ /* 0x000fec0000010000 */
[----:B------:R-:W-:Y:S02]  /*b020*/  STSM.16.M88.4 [R39], R20 ;  /* 0x0000001427007844 */ /* 0x000fe40000000200 */
[----:B------:R-:W-:Y:S01]  /*b030*/  BAR.SYNC.DEFER_BLOCKING 0x0 ;  /* 0x0000000000007b1d */ /* 0x000fe20000010000 */
[----:B------:R-:W-:-:S02]  /*b040*/  PRMT R25, R122, 0x5410, R127 ;  /* 0x000054107a197816 */ /* 0x000fc4000000007f */
[----:B------:R-:W-:-:S03]  /*b050*/  PRMT R26, R26, 0x5410, R191 ;  /* 0x000054101a1a7816 */ /* 0x000fc600000000bf */
[----:B------:R-:W3:Y:S01]  /*b060*/  LDS.128 R16, [R38] ;  /* 0x0000000026107984 */ /* 0x000ee20000000c00 */
[----:B------:R-:W-:Y:S01]  /*b070*/  PRMT R27, R27, 0x5410, R32 ;  /* 0x000054101b1b7816 */ /* 0x000fe20000000020 */
[----:B------:R-:W-:Y:S06]  /*b080*/  BAR.SYNC.DEFER_BLOCKING 0x0 ;  /* 0x0000000000007b1d */ /* 0x000fec0000010000 */
[----:B------:R4:W-:Y:S02]  /*b090*/  STSM.16.M88.4 [R39], R24 ;  /* 0x0000001827007844 */ /* 0x0009e40000000200 */
[----:B------:R-:W-:Y:S06]  /*b0a0*/  BAR.SYNC.DEFER_BLOCKING 0x0 ;  /* 0x0000000000007b1d */ /* 0x000fec0000010000 */
[----:B------:R-:W3:Y:S01]  /*b0b0*/  LDS.128 R20, [R38] ;  /* 0x0000000026147984 */ /* 0x000ee20000000c00 */
[----:B----4-:R-:W-:-:S02]  /*b0c0*/  PRMT R24, R128, 0x5410, R133 ;  /* 0x0000541080187816 */ /* 0x010fc40000000085 */
[----:B------:R-:W-:Y:S02]  /*b0d0*/  PRMT R25, R130, 0x5410, R135 ;  /* 0x0000541082197816 */ /* 0x000fe40000000087 */
[----:B------:R-:W-:Y:S02]  /*b0e0*/  PRMT R26, R64, 0x5410, R189 ;  /* 0x00005410401a7816 */ /* 0x000fe400000000bd */
[----:B------:R-:W-:Y:S01]  /*b0f0*/  PRMT R27, R3, 0x5410, R36 ;  /* 0x00005410031b7816 */ /* 0x000fe20000000024 */
[----:B------:R-:W-:Y:S06]  /*b100*/  BAR.SYNC.DEFER_BLOCKING 0x0 ;  /* 0x0000000000007b1d */ /* 0x000fec0000010000 */
[----:B------:R-:W-:Y:S02]  /*b110*/  STSM.16.M88.4 [R39], R24 ;  /* 0x0000001827007844 */ /* 0x000fe40000000200 */
[----:B------:R-:W-:Y:S01]  /*b120*/  BAR.SYNC.DEFER_BLOCKING 0x0 ;  /* 0x0000000000007b1d */ /* 0x000fe20000010000 */
[----:B------:R-:W-:-:S02]  /*b130*/  PRMT R32, R136, 0x5410, R141 ;  /* 0x0000541088207816 */ /* 0x000fc4000000008d */
[----:B------:R-:W-:-:S03]  /*b140*/  PRMT R33, R138, 0x5410, R143 ;  /* 0x000054108a217816 */ /* 0x000fc6000000008f */
[----:B------:R-:W4:Y:S01]  /*b150*/  LDS.128 R24, [R38] ;  /* 0x0000000026187984 */ /* 0x000f220000000c00 */
[----:B------:R-:W-:Y:S02]  /*b160*/  PRMT R34, R34, 0x5410, R183 ;  /* 0x0000541022227816 */ /* 0x000fe400000000b7 */
[----:B------:R-:W-:Y:S01]  /*b170*/  PRMT R35, R35, 0x5410, R28 ;  /* 0x0000541023237816 */ /* 0x000fe2000000001c */
[----:B------:R-:W-:Y:S06]  /*b180*/  BAR.SYNC.DEFER_BLOCKING 0x0 ;  /* 0x0000000000007b1d */ /* 0x000fec0000010000 */
[----:B------:R0:W-:Y:S01]  /*b190*/  STSM.16.M88.4 [R39], R32 ;  /* 0x0000002027007844 */ /* 0x0001e20000000200 */
[----:B------:R-:W-:-:S02]  /*b1a0*/  LOP3.LUT R196, R2, 0x1, R195, 0xfe, !PT ;  /* 0x0000000102c47812 */ /* 0x000fc400078efec3 */
[----:B------:R-:W-:Y:S02]  /*b1b0*/  LOP3.LUT R194, R2, 0x2, R195, 0xfe, !PT ;  /* 0x0000000202c27812 */ /* 0x000fe400078efec3 */
[----:B0-----:R-:W-:Y:S01]  /*b1c0*/  PRMT R34, R80, 0x5410, R31 ;  /* 0x0000541050227816 */ /* 0x001fe2000000001f */
[----:B------:R-:W-:Y:S01]  /*b1d0*/  BAR.SYNC.DEFER_BLOCKING 0x0 ;  /* 0x0000000000007b1d */ /* 0x000fe20000010000 */
[----:B------:R-:W-:-:S05]  /*b1e0*/  ISETP.LT.AND P2, PT, R196, UR4, !P0 ;  /* 0x00000004c4007c0c */ /* 0x000fca000c741270 */
[----:B------:R-:W-:Y:S02]  /*b1f0*/  ULDC UR4, c[0x0][0x22c] ;  /* 0x00008b0000047ab9 */ /* 0x000fe40000000800 */
[----:B------:R-:W-:Y:S01]  /*b200*/  ISETP.LT.AND P3, PT, R194, UR4, !P0 ;  /* 0x00000004c2007c0c */ /* 0x000fe2000c761270 */
[----:B------:R-:W-:Y:S01]  /*b210*/  ULDC UR4, c[0x0][0x244] ;  /* 0x0000910000047ab9 */ /* 0x000fe20000000800 */
[----:B------:R-:W0:Y:S01]  /*b220*/  LDS.128 R28, [R38] ;  /* 0x00000000261c7984 */ /* 0x000e220000000c00 */
[----:B------:R-:W-:Y:S01]  /*b230*/  LOP3.LUT R193, R2, R195, RZ, 0xfc, !PT ;  /* 0x000000c302c17212 */ /* 0x000fe200078efcff */
[----:B------:R-:W-:Y:S01]  /*b240*/  IMAD R93, R197, UR4, RZ ;  /* 0x00000004c55d7c24 */ /* 0x000fe2000f8e02ff */
[----:B------:R-:W-:Y:S01]  /*b250*/  ULDC UR4, c[0x0][0x248] ;  /* 0x0000920000047ab9 */ /* 0x000fe20000000800 */
[----:B------:R-:W-:Y:S02]  /*b260*/  PRMT R32, R144, 0x5410, R149 ;  /* 0x0000541090207816 */ /* 0x000fe40000000095 */
[----:B------:R-:W-:-:S02]  /*b270*/  PRMT R33, R146, 0x5410, R151 ;  /* 0x0000541092217816 */ /* 0x000fc40000000097 */
[----:B------:R-:W-:Y:S01]  /*b280*/  PRMT R35, R82, 0x5410, R37 ;  /* 0x0000541052237816 */ /* 0x000fe20000000025 */
[----:B------:R-:W-:Y:S01]  /*b290*/  BAR.SYNC.DEFER_BLOCKING 0x0 ;  /* 0x0000000000007b1d */ /* 0x000fe20000010000 */
[C---:B------:R-:W-:Y:S01]  /*b2a0*/  ISETP.LT.AND P4, PT, R193.reuse, UR5, !P0 ;  /* 0x00000005c1007c0c */ /* 0x040fe2000c781270 */
[----:B------:R-:W-:Y:S01]  /*b2b0*/  IMAD R193, R193, UR4, RZ ;  /* 0x00000004c1c17c24 */ /* 0x000fe2000f8e02ff */
[----:B------:R-:W-:Y:S02]  /*b2c0*/  IADD3 R64, P6, R93, UR6, RZ ;  /* 0x000000065d407c10 */ /* 0x000fe4000ffde0ff */
[C-C-:B------:R-:W-:Y:S01]  /*b2d0*/  LOP3.LUT R190, R2.reuse, 0x4, R195.reuse, 0xfe, !PT ;  /* 0x0000000402be7812 */ /* 0x140fe200078efec3 */
[----:B------:R-:W-:Y:S01]  /*b2e0*/  VIADD R37, R193, UR4 ;  /* 0x00000004c1257c36 */ /* 0x000fe20008000000 */
[C-C-:B------:R-:W-:Y:S01]  /*b2f0*/  LOP3.LUT R188, R2.reuse, 0x5, R195.reuse, 0xfe, !PT ;  /* 0x0000000502bc7812 */ /* 0x140fe200078efec3 */
[----:B------:R-:W-:Y:S01]  /*b300*/  ULDC UR5, c[0x0][0x22c] ;  /* 0x00008b0000057ab9 */ /* 0x000fe20000000800 */
[C-C-:B------:R-:W-:Y:S01]  /*b310*/  LOP3.LUT R187, R2.reuse, 0x6, R195.reuse, 0xfe, !PT ;  /* 0x0000000602bb7812 */ /* 0x140fe200078efec3 */
[----:B------:R-:W-:Y:S01]  /*b320*/  ULDC UR6, c[0x0][0x22c] ;  /* 0x00008b0000067ab9 */ /* 0x000fe20000000800 */
[----:B------:R-:W-:-:S02]  /*b330*/  LOP3.LUT R186, R2, 0x7, R195, 0xfe, !PT ;  /* 0x0000000702ba7812 */ /* 0x000fc400078efec3 */
[C-C-:B------:R-:W-:Y:S02]  /*b340*/  LOP3.LUT R185, R2.reuse, 0x8, R195.reuse, 0xfe, !PT ;  /* 0x0000000802b97812 */ /* 0x140fe400078efec3 */
[C-C-:B------:R-:W-:Y:S02]  /*b350*/  LOP3.LUT R184, R2.reuse, 0x9, R195.reuse, 0xfe, !PT ;  /* 0x0000000902b87812 */ /* 0x140fe400078efec3 */
[C-C-:B------:R-:W-:Y:S02]  /*b360*/  LOP3.LUT R182, R2.reuse, 0xa, R195.reuse, 0xfe, !PT ;  /* 0x0000000a02b67812 */ /* 0x140fe400078efec3 */
[C-C-:B------:R-:W-:Y:S02]  /*b370*/  LOP3.LUT R181, R2.reuse, 0xb, R195.reuse, 0xfe, !PT ;  /* 0x0000000b02b57812 */ /* 0x140fe400078efec3 */
[C-C-:B------:R-:W-:Y:S02]  /*b380*/  LOP3.LUT R180, R2.reuse, 0xc, R195.reuse, 0xfe, !PT ;  /* 0x0000000c02b47812 */ /* 0x140fe400078efec3 */
[C-C-:B------:R-:W-:Y:S01]  /*b390*/  LOP3.LUT R179, R2.reuse, 0xd, R195.reuse, 0xfe, !PT ;  /* 0x0000000d02b37812 */ /* 0x140fe200078efec3 */
[----:B------:R1:W-:Y:S01]  /*b3a0*/  STSM.16.M88.4 [R39], R32 ;  /* 0x0000002027007844 */ /* 0x0003e20000000200 */
[----:B------:R-:W-:-:S02]  /*b3b0*/  LOP3.LUT R178, R2, 0xe, R195, 0xfe, !PT ;  /* 0x0000000e02b27812 */ /* 0x000fc400078efec3 */
[C-C-:B------:R-:W-:Y:S02]  /*b3c0*/  LOP3.LUT R177, R2.reuse, 0xf, R195.reuse, 0xfe, !PT ;  /* 0x0000000f02b17812 */ /* 0x140fe400078efec3 */
[C-C-:B------:R-:W-:Y:S02]  /*b3d0*/  LOP3.LUT R176, R2.reuse, 0x10, R195.reuse, 0xfe, !PT ;  /* 0x0000001002b07812 */ /* 0x140fe400078efec3 */
[C-C-:B------:R-:W-:Y:S02]  /*b3e0*/  LOP3.LUT R175, R2.reuse, 0x11, R195.reuse, 0xfe, !PT ;  /* 0x0000001102af7812 */ /* 0x140fe400078efec3 */
[C-C-:B------:R-:W-:Y:S02]  /*b3f0*/  LOP3.LUT R40, R2.reuse, 0x12, R195.reuse, 0xfe, !PT ;  /* 0x0000001202287812 */ /* 0x140fe400078efec3 */
[C-C-:B------:R-:W-:Y:S02]  /*b400*/  LOP3.LUT R41, R2.reuse, 0x13, R195.reuse, 0xfe, !PT ;  /* 0x0000001302297812 */ /* 0x140fe400078efec3 */
        /* <DEDUP_REMOVED lines=106> */
[----:B------:R-:W-:Y:S02]  /*bab0*/  LOP3.LUT R0, R2, 0x7e, R195, 0xfe, !PT ;  /* 0x0000007e02007812 */ /* 0x000fe400078efec3 */
[----:B------:R-:W-:Y:S01]  /*bac0*/  LEA.HI.X.SX32 R93, R93, UR7, 0x1, P6 ;  /* 0x000000075d5d7c11 */ /* 0x000fe2000b0f0eff */
[----:B------:R-:W-:Y:S01]  /*bad0*/  BAR.SYNC.DEFER_BLOCKING 0x0 ;  /* 0x0000000000007b1d */ /* 0x000fe20000010000 */
[----:B------:R-:W-:Y:S01]  /*bae0*/  IADD3 R2, P6, R193, R64, RZ ;  /* 0x00000040c1027210 */ /* 0x000fe20007fde0ff */
[----:B------:R-:W-:-:S03]  /*baf0*/  VIADD R80, R37, UR4 ;  /* 0x0000000425507c36 */ /* 0x000fc60008000000 */
[----:B------:R-:W-:Y:S02]  /*bb00*/  LEA.HI.X.SX32 R3, R193, R93, 0x1, P6 ;  /* 0x0000005dc1037211 */ /* 0x000fe400030f0eff */
[----:B------:R-:W-:Y:S01]  /*bb10*/  IADD3 R36, P6, R37, R64, RZ ;  /* 0x0000004025247210 */ /* 0x000fe20007fde0ff */
[----:B-1----:R-:W-:-:S03]  /*bb20*/  VIADD R39, R80, UR4 ;  /* 0x0000000450277c36 */ /* 0x002fc60008000000 */
[----:B------:R-:W-:Y:S02]  /*bb30*/  LEA.HI.X.SX32 R37, R37, R93, 0x1, P6 ;  /* 0x0000005d25257211 */ /* 0x000fe400030f0eff */
[----:B------:R-:W-:-:S04]  /*bb40*/  IADD3 R32, P6, R80, R64, RZ ;  /* 0x0000004050207210 */ /* 0x000fc80007fde0ff */
[-C--:B------:R-:W-:Y:S02]  /*bb50*/  LEA.HI.X.SX32 R33, R80, R93.reuse, 0x1, P6 ;  /* 0x0000005d50217211 */ /* 0x080fe400030f0eff */
[C---:B------:R-:W-:Y:S02]  /*bb60*/  IADD3 R34, P6, R39.reuse, R64, RZ ;  /* 0x0000004027227210 */ /* 0x040fe40007fde0ff */
[C---:B------:R-:W-:Y:S02]  /*bb70*/  PRMT R101, R4.reuse, 0x7770, RZ ;  /* 0x0000777004657816 */ /* 0x040fe400000000ff */
[----:B------:R-:W-:Y:S02]  /*bb80*/  PRMT R109, R4, 0x7771, RZ ;  /* 0x00007771046d7816 */ /* 0x000fe400000000ff */
[C---:B------:R-:W-:Y:S01]  /*bb90*/  LEA.HI.X.SX32 R35, R39.reuse, R93, 0x1, P6 ;  /* 0x0000005d27237211 */ /* 0x040fe200030f0eff */
[----:B------:R-:W-:Y:S01]  /*bba0*/  VIADD R39, R39, UR4 ;  /* 0x0000000427277c36 */ /* 0x000fe20008000000 */
[----:B------:R1:W-:Y:S01]  /*bbb0*/  @P4 STG.E.U8 desc[UR14][R2.64], R101 ;  /* 0x0000006502004986 */ /* 0x0003e2000c10110e */
[----:B------:R-:W-:Y:S01]  /*bbc0*/  ISETP.LT.AND P4, PT, R190, UR5, !P0 ;  /* 0x00000005be007c0c */ /* 0x000fe2000c781270 */
[----:B------:R-:W-:-:S02]  /*bbd0*/  ULDC UR5, c[0x0][0x22c] ;  /* 0x00008b0000057ab9 */ /* 0x000fc40000000800 */
[----:B------:R2:W-:Y:S01]  /*bbe0*/  @P2 STG.E.U8 desc[UR14][R36.64], R109 ;  /* 0x0000006d24002986 */ /* 0x0005e2000c10110e */
[C---:B------:R-:W-:Y:S02]  /*bbf0*/  PRMT R117, R5.reuse, 0x7771, RZ ;  /* 0x0000777105757816 */ /* 0x040fe400000000ff */
[----:B-1----:R-:W-:Y:S01]  /*bc00*/  PRMT R101, R5, 0x7770, RZ ;  /* 0x0000777005657816 */ /* 0x002fe200000000ff */
[C---:B------:R-:W-:Y:S01]  /*bc10*/  VIADD R3, R39.reuse, UR4 ;  /* 0x0000000427037c36 */ /* 0x040fe20008000000 */
[----:B--2---:R-:W-:-:S03]  /*bc20*/  IADD3 R36, P6, R39, R64, RZ ;  /* 0x0000004027247210 */ /* 0x004fc60007fde0ff */
[----:B------:R1:W-:Y:S01]  /*bc30*/  @P3 STG.E.U8 desc[UR14][R32.64], R101 ;  /* 0x0000006520003986 */ /* 0x0003e2000c10110e */
[----:B------:R-:W-:Y:S01]  /*bc40*/  ISETP.LT.AND P2, PT, R188, UR5, !P0 ;  /* 0x00000005bc007c0c */ /* 0x000fe2000c741270 */
[----:B------:R-:W-:Y:S01]  /*bc50*/  ULDC UR5, c[0x0][0x22c] ;  /* 0x00008b0000057ab9 */ /* 0x000fe20000000800 */
[-C--:B------:R-:W-:Y:S02]  /*bc60*/  LEA.HI.X.SX32 R37, R39, R93.reuse, 0x1, P6 ;  /* 0x0000005d27257211 */ /* 0x080fe400030f0eff */
[CC--:B------:R-:W-:Y:S01]  /*bc70*/  IADD3 R2, P6, R3.reuse, R64.reuse, RZ ;  /* 0x0000004003027210 */ /* 0x0c0fe20007fde0ff */
[----:B------:R2:W-:Y:S01]  /*bc80*/  @P5 STG.E.U8 desc[UR14][R34.64], R117 ;  /* 0x0000007522005986 */ /* 0x0005e2000c10110e */
[C---:B------:R-:W-:Y:S01]  /*bc90*/  PRMT R109, R6.reuse, 0x7770, RZ ;  /* 0x00007770066d7816 */ /* 0x040fe200000000ff */
[C---:B-1----:R-:W-:Y:S01]  /*bca0*/  VIADD R33, R3.reuse, UR4 ;  /* 0x0000000403217c36 */ /* 0x042fe20008000000 */
[-C--:B------:R-:W-:Y:S02]  /*bcb0*/  LEA.HI.X.SX32 R3, R3, R93.reuse, 0x1, P6 ;  /* 0x0000005d03037211 */ /* 0x080fe400030f0eff */
[----:B------:R-:W-:Y:S01]  /*bcc0*/  ISETP.LT.AND P3, PT, R187, UR5, !P0 ;  /* 0x00000005bb007c0c */ /* 0x000fe2000c761270 */
[----:B------:R1:W-:Y:S01]  /*bcd0*/  @P4 STG.E.U8 desc[UR14][R36.64], R109 ;  /* 0x0000006d24004986 */ /* 0x0003e2000c10110e */
[C---:B------:R-:W-:Y:S01]  /*bce0*/  IADD3 R32, P6, R33.reuse, R64, RZ ;  /* 0x0000004021207210 */ /* 0x040fe20007fde0ff */
[C---:B--2---:R-:W-:Y:S01]  /*bcf0*/  VIADD R35, R33.reuse, UR4 ;  /* 0x0000000421237c36 */ /* 0x044fe20008000000 */
[----:B------:R-:W-:Y:S01]  /*bd00*/  PRMT R101, R6, 0x7771, RZ ;  /* 0x0000777106657816 */ /* 0x000fe200000000ff */
[----:B------:R-:W-:Y:S01]  /*bd10*/  ULDC UR5, c[0x0][0x22c] ;  /* 0x00008b0000057ab9 */ /* 0x000fe20000000800 */
[----:B------:R-:W-:-:S02]  /*bd20*/  LEA.HI.X.SX32 R33, R33, R93, 0x1, P6 ;  /* 0x0000005d21217211 */ /* 0x000fc400030f0eff */
[CC--:B------:R-:W-:Y:S01]  /*bd30*/  IADD3 R34, P6, R35.reuse, R64.reuse, RZ ;  /* 0x0000004023227210 */ /* 0x0c0fe20007fde0ff */
[----:B------:R2:W-:Y:S01]  /*bd40*/  @P2 STG.E.U8 desc[UR14][R2.64], R101 ;  /* 0x0000006502002986 */ /* 0x0005e2000c10110e */
[----:B-1----:R-:W-:Y:S01]  /*bd50*/  VIADD R36, R35, UR4 ;  /* 0x0000000423247c36 */ /* 0x002fe20008000000 */
[----:B------:R-:W-:Y:S02]  /*bd60*/  PRMT R39, R7, 0x7770, RZ ;  /* 0x0000777007277816 */ /* 0x000fe400000000ff */
[-C--:B------:R-:W-:Y:S01]  /*bd70*/  LEA.HI.X.SX32 R35, R35, R93.reuse, 0x1, P6 ;  /* 0x0000005d23237211 */ /* 0x080fe200030f0eff */
[----:B------:R-:W-:Y:S01]  /*bd80*/  VIADD R37, R36, UR4 ;  /* 0x0000000424257c36 */ /* 0x000fe20008000000 */
[----:B------:R-:W-:Y:S01]  /*bd90*/  ISETP.LT.AND P5, PT, R186, UR5, !P0 ;  /* 0x00000005ba007c0c */ /* 0x000fe2000c7a1270 */
[----:B------:R-:W-:Y:S01]  /*bda0*/  ULDC UR5, c[0x0][0x22c] ;  /* 0x00008b0000057ab9 */ /* 0x000fe20000000800 */
[C---:B--2---:R-:W-:Y:S01]  /*bdb0*/  IADD3 R2, P6, R36.reuse, R64, RZ ;  /* 0x0000004024027210 */ /* 0x044fe20007fde0ff */
[----:B------:R1:W-:Y:S01]  /*bdc0*/  @P3 STG.E.U8 desc[UR14][R32.64], R39 ;  /* 0x0000002720003986 */ /* 0x0003e2000c10110e */
[----:B------:R-:W-:Y:S01]  /*bdd0*/  ISETP.LT.AND P4, PT, R185, UR5, !P0 ;  /* 0x00000005b9007c0c */ /* 0x000fe2000c781270 */
[----:B------:R-:W-:Y:S01]  /*bde0*/  ULDC UR5, c[0x0][0x22c] ;  /* 0x00008b0000057ab9 */ /* 0x000fe20000000800 */
[----:B------:R-:W-:-:S02]  /*bdf0*/  LEA.HI.X.SX32 R3, R36, R93, 0x1, P6 ;  /* 0x0000005d24037211 */ /* 0x000fc400030f0eff */
[----:B------:R-:W-:Y:S02]  /*be00*/  PRMT R101, R7, 0x7771, RZ ;  /* 0x0000777107657816 */ /* 0x000fe400000000ff */
[CC--:B-1----:R-:W-:Y:S02]  /*be10*/  IADD3 R32, P6, R37.reuse, R64.reuse, RZ ;  /* 0x0000004025207210 */ /* 0x0c2fe40007fde0ff */
[----:B------:R-:W-:Y:S01]  /*be20*/  ISETP.LT.AND P2, PT, R184, UR5, !P0 ;  /* 0x00000005b8007c0c */ /* 0x000fe2000c741270 */
[----:B------:R-:W-:Y:S01]  /*be30*/  ULDC UR5, c[0x0][0x22c] ;  /* 0x00008b0000057ab9 */ /* 0x000fe20000000800 */
[C---:B------:R-:W-:Y:S01]  /*be40*/  LEA.HI.X.SX32 R33, R37.reuse, R93, 0x1, P6 ;  /* 0x0000005d25217211 */ /* 0x040fe200030f0eff */
[----:B------:R-:W-:Y:S01]  /*be50*/  VIADD R37, R37, UR4 ;  /* 0x0000000425257c36 */ /* 0x000fe20008000000 */
[----:B------:R1:W-:Y:S01]  /*be60*/  @P5 STG.E.U8 desc[UR14][R34.64], R101 ;  /* 0x0000006522005986 */ /* 0x0003e2000c10110e */
[----:B------:R-:W-:Y:S02]  /*be70*/  PRMT R39, R4, 0x7772, RZ ;  /* 0x0000777204277816 */ /* 0x000fe400000000ff */
[C---:B------:R-:W-:Y:S01]  /*be80*/  VIADD R36, R37.reuse, UR4 ;  /* 0x0000000425247c36 */ /* 0x040fe20008000000 */
[----:B------:R-:W-:Y:S01]  /*be90*/  ISETP.LT.AND P3, PT, R182, UR5, !P0 ;  /* 0x00000005b6007c0c */ /* 0x000fe2000c761270 */
[----:B------:R-:W-:Y:S01]  /*bea0*/  ULDC UR5, c[0x0][0x22c] ;  /* 0x00008b0000057ab9 */ /* 0x000fe20000000800 */
[----:B------:R-:W-:Y:S01]  /*beb0*/  PRMT R109, R4, 0x7773, RZ ;  /* 0x00007773046d7816 */ /* 0x000fe200000000ff */
[----:B------:R2:W-:Y:S01]  /*bec0*/  @P4 STG.E.U8 desc[UR14][R2.64], R39 ;  /* 0x0000002702004986 */ /* 0x0005e2000c10110e */
[----:B-1----:R-:W-:-:S02]  /*bed0*/  IADD3 R34, P6, R37, R64, RZ ;  /* 0x0000004025227210 */ /* 0x002fc40007fde0ff */
[----:B------:R-:W-:Y:S01]  /*bee0*/  ISETP.LT.AND P5, PT, R181, UR5, !P0 ;  /* 0x00000005b5007c0c */ /* 0x000fe2000c7a1270 */
[----:B------:R-:W-:Y:S01]  /*bef0*/  ULDC UR5, c[0x0][0x22c] ;  /* 0x00008b0000057ab9 */ /* 0x000fe20000000800 */
[-C--:B------:R-:W-:Y:S02]  /*bf00*/  LEA.HI.X.SX32 R35, R37, R93.reuse, 0x1, P6 ;  /* 0x0000005d25237211 */ /* 0x080fe400030f0eff */
[C---:B------:R-:W-:Y:S01]  /*bf10*/  IADD3 R4, P6, R36.reuse, R64, RZ ;  /* 0x0000004024047210 */ /* 0x040fe20007fde0ff */
[C---:B--2---:R-:W-:Y:S01]  /*bf20*/  VIADD R3, R36.reuse, UR4 ;  /* 0x0000000424037c36 */ /* 0x044fe20008000000 */
[C---:B------:R-:W-:Y:S01]  /*bf30*/  PRMT R101, R5.reuse, 0x7772, RZ ;  /* 0x0000777205657816 */ /* 0x040fe200000000ff */
[----:B------:R1:W-:Y:S01]  /*bf40*/  @P2 STG.E.U8 desc[UR14][R32.64], R109 ;  /* 0x0000006d20002986 */ /* 0x0003e2000c10110e */
[----:B------:R-:W-:Y:S02]  /*bf50*/  PRMT R39, R5, 0x7773, RZ ;  /* 0x0000777305277816 */ /* 0x000fe400000000ff */
[----:B------:R-:W-:-:S02]  /*bf60*/  LEA.HI.X.SX32 R5, R36, R93, 0x1, P6 ;  /* 0x0000005d24057211 */ /* 0x000fc400030f0eff */
[----:B------:R-:W-:Y:S01]  /*bf70*/  ISETP.LT.AND P4, PT, R180, UR5, !P0 ;  /* 0x00000005b4007c0c */ /* 0x000fe2000c781270 */
[----:B------:R-:W-:Y:S01]  /*bf80*/  ULDC UR5, c[0x0][0x22c] ;  /* 0x00008b0000057ab9 */ /* 0x000fe20000000800 */
[CC--:B------:R-:W-:Y:S01]  /*bf90*/  IADD3 R2, P6, R3.reuse, R64.reuse, RZ ;  /* 0x0000004003027210 */ /* 0x0c0fe20007fde0ff */
[----:B------:R2:W-:Y:S01]  /*bfa0*/  @P3 STG.E.U8 desc[UR14][R34.64], R101 ;  /* 0x0000006522003986 */ /* 0x0005e2000c10110e */
[C---:B-1----:R-:W-:Y:S02]  /*bfb0*/  VIADD R33, R3.reuse, UR4 ;  /* 0x0000000403217c36 */ /* 0x042fe40008000000 */
[----:B------:R-:W-:Y:S02]  /*bfc0*/  LEA.HI.X.SX32 R3, R3, R93, 0x1, P6 ;  /* 0x0000005d03037211 */ /* 0x000fe400030f0eff */
[----:B------:R-:W-:Y:S01]  /*bfd0*/  ISETP.LT.AND P2, PT, R179, UR5, !P0 ;  /* 0x00000005b3007c0c */ /* 0x000fe2000c741270 */
[----:B------:R1:W-:Y:S01]  /*bfe0*/  @P5 STG.E.U8 desc[UR14][R4.64], R39 ;  /* 0x0000002704005986 */ /* 0x0003e2000c10110e */
[C---:B------:R-:W-:Y:S01]  /*bff0*/  IADD3 R32, P6, R33.reuse, R64, RZ ;  /* 0x0000004021207210 */ /* 0x040fe20007fde0ff */
[----:B------:R-:W-:Y:S01]  /*c000*/  ULDC UR5, c[0x0][0x22c] ;  /* 0x00008b0000057ab9 */ /* 0x000fe20000000800 */
[----:B--2---:R-:W-:Y:S01]  /*c010*/  VIADD R34, R33, UR4 ;  /* 0x0000000421227c36 */ /* 0x004fe20008000000 */
[----:B------:R-:W-:-:S02]  /*c020*/  PRMT R37, R6, 0x7772, RZ ;  /* 0x0000777206257816 */ /* 0x000fc400000000ff */
[-C--:B------:R-:W-:Y:S02]  /*c030*/  LEA.HI.X.SX32 R33, R33, R93.reuse, 0x1, P6 ;  /* 0x0000005d21217211 */ /* 0x080fe400030f0eff */
[----:B------:R-:W-:Y:S02]  /*c040*/  ISETP.LT.AND P3, PT, R178, UR5, !P0 ;  /* 0x00000005b2007c0c */ /* 0x000fe4000c761270 */
[----:B-1----:R-:W-:Y:S01]  /*c050*/  PRMT R39, R6, 0x7773, RZ ;  /* 0x0000777306277816 */ /* 0x002fe200000000ff */
[C---:B------:R-:W-:Y:S01]  /*c060*/  VIADD R6, R34.reuse, UR4 ;  /* 0x0000000422067c36 */ /* 0x040fe20008000000 */
[C---:B------:R-:W-:Y:S01]  /*c070*/  IADD3 R4, P6, R34.reuse, R64, RZ ;  /* 0x0000004022047210 */ /* 0x040fe20007fde0ff */
[----:B------:R1:W-:Y:S01]  /*c080*/  @P4 STG.E.U8 desc[UR14][R2.64], R37 ;  /* 0x0000002502004986 */ /* 0x0003e2000c10110e */
[----:B------:R-:W-:Y:S01]  /*c090*/  ULDC UR5, c[0x0][0x22c] ;  /* 0x00008b0000057ab9 */ /* 0x000fe20000000800 */
[----:B------:R-:W-:Y:S02]  /*c0a0*/  PRMT R35, R7, 0x7773, RZ ;  /* 0x0000777307237816 */ /* 0x000fe400000000ff */
[----:B------:R-:W-:-:S02]  /*c0b0*/  LEA.HI.X.SX32 R5, R34, R93, 0x1, P6 ;  /* 0x0000005d22057211 */ /* 0x000fc400030f0eff */
[----:B------:R-:W-:Y:S01]  /*c0c0*/  ISETP.LT.AND P5, PT, R177, UR5, !P0 ;  /* 0x00000005b1007c0c */ /* 0x000fe2000c7a1270 */
[----:B------:R-:W-:Y:S01]  /*c0d0*/  ULDC UR5, c[0x0][0x22c] ;  /* 0x00008b0000057ab9 */ /* 0x000fe20000000800 */
[----:B-1----:R-:W-:Y:S01]  /*c0e0*/  PRMT R37, R7, 0x7772, RZ ;  /* 0x0000777207257816 */ /* 0x002fe200000000ff */
[C---:B------:R-:W-:Y:S01]  /*c0f0*/  VIADD R7, R6.reuse, UR4 ;  /* 0x0000000406077c36 */ /* 0x040fe20008000000 */
[-C--:B------:R-:W-:Y:S01]  /*c100*/  IADD3 R2, P6, R6, R64.reuse, RZ ;  /* 0x0000004006027210 */ /* 0x080fe20007fde0ff */
[----:B------:R1:W-:Y:S01]  /*c110*/  @P2 STG.E.U8 desc[UR14][R32.64], R39 ;  /* 0x0000002720002986 */ /* 0x0003e2000c10110e */
[----:B------:R-:W-:Y:S01]  /*c120*/  ISETP.LT.AND P4, PT, R176, UR5, !P0 ;  /* 0x00000005b0007c0c */ /* 0x000fe2000c781270 */
[----:B------:R-:W-:Y:S01]  /*c130*/  ULDC UR5, c[0x0][0x22c] ;  /* 0x00008b0000057ab9 */ /* 0x000fe20000000800 */
[----:B------:R-:W-:Y:S02]  /*c140*/  LEA.HI.X.SX32 R3, R6, R93, 0x1, P6 ;  /* 0x0000005d06037211 */ /* 0x000fe400030f0eff */
[C---:B------:R-:W-:Y:S01]  /*c150*/  IADD3 R6, P6, R7.reuse, R64, RZ ;  /* 0x0000004007067210 */ /* 0x040fe20007fde0ff */
[----:B------:R2:W-:Y:S01]  /*c160*/  @P3 STG.E.U8 desc[UR14][R4.64], R37 ;  /* 0x0000002504003986 */ /* 0x0005e2000c10110e */
[----:B-1----:R-:W-:-:S02]  /*c170*/  VIADD R33, R7, UR4 ;  /* 0x0000000407217c36 */ /* 0x002fc40008000000 */
[-C--:B------:R-:W-:Y:S02]  /*c180*/  LEA.HI.X.SX32 R7, R7, R93.reuse, 0x1, P6 ;  /* 0x0000005d07077211 */ /* 0x080fe400030f0eff */
[----:B------:R-:W-:Y:S01]  /*c190*/  ISETP.LT.AND P2, PT, R175, UR5, !P0 ;  /* 0x00000005af007c0c */ /* 0x000fe2000c741270 */
[----:B------:R-:W-:Y:S01]  /*c1a0*/  ULDC UR5, c[0x0][0x22c] ;  /* 0x00008b0000057ab9 */ /* 0x000fe20000000800 */
[CC--:B------:R-:W-:Y:S01]  /*c1b0*/  IADD3 R32, P6, R33.reuse, R64.reuse, RZ ;  /* 0x0000004021207210 */ /* 0x0c0fe20007fde0ff */
[C---:B--2---:R-:W-:Y:S01]  /*c1c0*/  VIADD R4, R33.reuse, UR4 ;  /* 0x0000000421047c36 */ /* 0x044fe20008000000 */
[----:B------:R1:W-:Y:S01]  /*c1d0*/  @P5 STG.E.U8 desc[UR14][R2.64], R35 ;  /* 0x0000002302005986 */ /* 0x0003e2000c10110e */
[----:B------:R-:W-:Y:S02]  /*c1e0*/  PRMT R39, R8, 0x7770, RZ ;  /* 0x0000777008277816 */ /* 0x000fe400000000ff */
[----:B------:R-:W-:Y:S01]  /*c1f0*/  LEA.HI.X.SX32 R33, R33, R93, 0x1, P6 ;  /* 0x0000005d21217211 */ /* 0x000fe200030f0eff */
[----:B------:R-:W-:Y:S01]  /*c200*/  VIADD R5, R4, UR4 ;  /* 0x0000000404057c36 */ /* 0x000fe20008000000 */
[----:B------:R-:W-:Y:S01]  /*c210*/  ISETP.LT.AND P3, PT, R40, UR5, !P0 ;  /* 0x0000000528007c0c */ /* 0x000fe2000c761270 */
[----:B------:R2:W-:Y:S01]  /*c220*/  @P4 STG.E.U8 desc[UR14][R6.64], R39 ;  /* 0x0000002706004986 */ /* 0x0005e2000c10110e */
[----:B------:R-:W-:Y:S01]  /*c230*/  PRMT R37, R8, 0x7771, RZ ;  /* 0x0000777108257816 */ /* 0x000fe200000000ff */
[----:B------:R-:W-:Y:S01]  /*c240*/  ULDC UR5, c[0x0][0x22c] ;  /* 0x00008b0000057ab9 */ /* 0x000fe20000000800 */
[----:B-1----:R-:W-:-:S04]  /*c250*/  IADD3 R2, P6, R4, R64, RZ ;  /* 0x0000004004027210 */ /* 0x002fc80007fde0ff */
[-C--:B------:R-:W-:Y:S02]  /*c260*/  LEA.HI.X.SX32 R3, R4, R93.reuse, 0x1, P6 ;  /* 0x0000005d04037211 */ /* 0x080fe400030f0eff */
[CC--:B------:R-:W-:Y:S01]  /*c270*/  IADD3 R4, P6, R5.reuse, R64.reuse, RZ ;  /* 0x0000004005047210 */ /* 0x0c0fe20007fde0ff */
[----:B--2---:R-:W-:Y:S01]  /*c280*/  VIADD R7, R5, UR4 ;  /* 0x0000000405077c36 */ /* 0x004fe20008000000 */
[----:B------:R1:W-:Y:S01]  /*c290*/  @P2 STG.E.U8 desc[UR14][R32.64], R37 ;  /* 0x0000002520002986 */ /* 0x0003e2000c10110e */
[----:B------:R-:W-:Y:S02]  /*c2a0*/  PRMT R35, R9, 0x7770, RZ ;  /* 0x0000777009237816 */ /* 0x000fe400000000ff */
[-C--:B------:R-:W-:Y:S02]  /*c2b0*/  LEA.HI.X.SX32 R5, R5, R93.reuse, 0x1, P6 ;  /* 0x0000005d05057211 */ /* 0x080fe400030f0eff */
[----:B------:R-:W-:Y:S02]  /*c2c0*/  IADD3 R6, P6, R7, R64, RZ ;  /* 0x0000004007067210 */ /* 0x000fe40007fde0ff */
[----:B------:R-:W-:Y:S01]  /*c2d0*/  ISETP.LT.AND P5, PT, R41, UR5, !P0 ;  /* 0x0000000529007c0c */ /* 0x000fe2000c7a1270 */
[----:B------:R-:W-:Y:S01]  /*c2e0*/  ULDC UR5, c[0x0][0x22c] ;  /* 0x00008b0000057ab9 */ /* 0x000fe20000000800 */
[C---:B-1----:R-:W-:Y:S01]  /*c2f0*/  VIADD R32, R7.reuse, UR4 ;  /* 0x0000000407207c36 */ /* 0x042fe20008000000 */
[----:B------:R1:W-:Y:S01]  /*c300*/  @P3 STG.E.U8 desc[UR14][R2.64], R35 ;  /* 0x0000002302003986 */ /* 0x0003e2000c10110e */
[----:B------:R-:W-:-:S02]  /*c310*/  LEA.HI.X.SX32 R7, R7, R93, 0x1, P6 ;  /* 0x0000005d07077211 */ /* 0x000fc400030f0eff */
[----:B------:R-:W-:Y:S01]  /*c320*/  ISETP.LT.AND P4, PT, R42, UR5, !P0 ;  /* 0x000000052a007c0c */ /* 0x000fe2000c781270 */
[----:B------:R-:W-:Y:S01]  /*c330*/  ULDC UR5, c[0x0][0x22c] ;  /* 0x00008b0000057ab9 */ /* 0x000fe20000000800 */
[----:B------:R-:W-:Y:S02]  /*c340*/  PRMT R33, R9, 0x7771, RZ ;  /* 0x0000777109217816 */ /* 0x000fe400000000ff */
[C---:B-1----:R-:W-:Y:S02]  /*c350*/  IADD3 R2, P6, R32.reuse, R64, RZ ;  /* 0x0000004020027210 */ /* 0x042fe40007fde0ff */
[----:B------:R-:W-:Y:S01]  /*c360*/  ISETP.LT.AND P2, PT, R43, UR5, !P0 ;  /* 0x000000052b007c0c */ /* 0x000fe2000c741270 */
[----:B------:R-:W-:Y:S01]  /*c370*/  ULDC UR5, c[0x0][0x22c] ;  /* 0x00008b0000057ab9 */ /* 0x000fe20000000800 */
[C---:B------:R-:W-:Y:S01]  /*c380*/  LEA.HI.X.SX32 R3, R32.reuse, R93, 0x1, P6 ;  /* 0x0000005d20037211 */ /* 0x040fe200030f0eff */
[----:B------:R-:W-:Y:S01]  /*c390*/  VIADD R32, R32, UR4 ;  /* 0x0000000420207c36 */ /* 0x000fe20008000000 */
[----:B------:R1:W-:Y:S01]  /*c3a0*/  @P5 STG.E.U8 desc[UR14][R4.64], R33 ;  /* 0x0000002104005986 */ /* 0x0003e2000c10110e */
[----:B------:R-:W-:-:S02]  /*c3b0*/  PRMT R37, R10, 0x7770, RZ ;  /* 0x000077700a257816 */ /* 0x000fc400000000ff */
[----:B------:R-:W-:Y:S01]  /*c3c0*/  ISETP.LT.AND P3, PT, R44, UR5, !P0 ;  /* 0x000000052c007c0c */ /* 0x000fe2000c761270 */
[----:B------:R-:W-:Y:S01]  /*c3d0*/  ULDC UR5, c[0x0][0x22c] ;  /* 0x00008b0000057ab9 */ /* 0x000fe20000000800 */
[----:B------:R-:W-:Y:S01]  /*c3e0*/  PRMT R35, R10, 0x7771, RZ ;  /* 0x000077710a237816 */ /* 0x000fe200000000ff */
[----:B------:R2:W-:Y:S01]  /*c3f0*/  @P4 STG.E.U8 desc[UR14][R6.64], R37 ;  /* 0x0000002506004986 */ /* 0x0005e2000c10110e */
[----:B------:R-:W-:Y:S01]  /*c400*/  ISETP.LT.AND P5, PT, R45, UR5, !P0 ;  /* 0x000000052d007c0c */ /* 0x000fe2000c7a1270 */
[----:B------:R-:W-:Y:S01]  /*c410*/  ULDC UR5, c[0x0][0x22c] ;  /* 0x00008b0000057ab9 */ /* 0x000fe20000000800 */
[C---:B-1----:R-:W-:Y:S01]  /*c420*/  IADD3 R4, P6, R32.reuse, R64, RZ ;  /* 0x0000004020047210 */ /* 0x042fe20007fde0ff */
[----:B------:R-:W-:-:S03]  /*c430*/  VIADD R33, R32, UR4 ;  /* 0x0000000420217c36 */ /* 0x000fc60008000000 */
[-C--:B------:R-:W-:Y:S02]  /*c440*/  LEA.HI.X.SX32 R5, R32, R93.reuse, 0x1, P6 ;  /* 0x0000005d20057211 */ /* 0x080fe400030f0eff */
[CC--:B------:R-:W-:Y:S01]  /*c450*/  IADD3 R32, P6, R33.reuse, R64.reuse, RZ ;  /* 0x0000004021207210 */ /* 0x0c0fe20007fde0ff */
[----:B--2---:R-:W-:Y:S01]  /*c460*/  VIADD R6, R33, UR4 ;  /* 0x0000000421067c36 */ /* 0x004fe20008000000 */
        /* <DEDUP_REMOVED lines=11> */
[C---:B--2---:R-:W-:Y:S01]  /*c520*/  VIADD R5, R7.reuse, UR4 ;  /* 0x0000000407057c36 */ /* 0x044fe20008000000 */
[----:B------:R1:W-:Y:S01]  /*c530*/  @P5 STG.E.U8 desc[UR14][R32.64], R37 ;  /* 0x0000002520005986 */ /* 0x0003e2000c10110e */
[C---:B------:R-:W-:Y:S02]  /*c540*/  PRMT R35, R8.reuse, 0x7772, RZ ;  /* 0x0000777208237816 */ /* 0x040fe400000000ff */
[-C--:B------:R-:W-:Y:S02]  /*c550*/  LEA.HI.X.SX32 R7, R7, R93.reuse, 0x1, P6 ;  /* 0x0000005d07077211 */ /* 0x080fe400030f0eff */
[----:B------:R-:W-:Y:S02]  /*c560*/  IADD3 R4, P6, R5, R64, RZ ;  /* 0x0000004005047210 */ /* 0x000fe40007fde0ff */
[----:B------:R-:W-:Y:S01]  /*c570*/  ISETP.LT.AND P2, PT, R47, UR5, !P0 ;  /* 0x000000052f007c0c */ /* 0x000fe2000c741270 */
[----:B------:R-:W-:Y:S01]  /*c580*/  ULDC UR5, c[0x0][0x22c] ;  /* 0x00008b0000057ab9 */ /* 0x000fe20000000800 */
[----:B-1----:R-:W-:Y:S01]  /*c590*/  PRMT R37, R8, 0x7773, RZ ;  /* 0x0000777308257816 */ /* 0x002fe200000000ff */
[C---:B------:R-:W-:Y:S01]  /*c5a0*/  VIADD R8, R5.reuse, UR4 ;  /* 0x0000000405087c36 */ /* 0x040fe20008000000 */
[----:B------:R1:W-:Y:S01]  /*c5b0*/  @P4 STG.E.U8 desc[UR14][R2.64], R35 ;  /* 0x0000002302004986 */ /* 0x0003e2000c10110e */
[----:B------:R-:W-:-:S02]  /*c5c0*/  LEA.HI.X.SX32 R5, R5, R93, 0x1, P6 ;  /* 0x0000005d05057211 */ /* 0x000fc400030f0eff */
[----:B------:R-:W-:Y:S01]  /*c5d0*/  ISETP.LT.AND P3, PT, R48, UR5, !P0 ;  /* 0x0000000530007c0c */ /* 0x000fe2000c761270 */
[----:B------:R-:W-:Y:S02]  /*c5e0*/  ULDC UR5, c[0x0][0x22c] ;  /* 0x00008b0000057ab9 */ /* 0x000fe40000000800 */
[----:B------:R-:W-:Y:S01]  /*c5f0*/  ISETP.LT.AND P5, PT, R49, UR5, !P0 ;  /* 0x0000000531007c0c */ /* 0x000fe2000c7a1270 */
[----:B------:R-:W-:Y:S01]  /*c600*/  ULDC UR5, c[0x0][0x22c] ;  /* 0x00008b0000057ab9 */ /* 0x000fe20000000800 */
[----:B-1----:R-:W-:-:S04]  /*c610*/  IADD3 R2, P6, R8, R64, RZ ;  /* 0x0000004008027210 */ /* 0x002fc80007fde0ff */
[C---:B------:R-:W-:Y:S01]  /*c620*/  LEA.HI.X.SX32 R3, R8.reuse, R93, 0x1, P6 ;  /* 0x0000005d08037211 */ /* 0x040fe200030f0eff */
[----:B------:R-:W-:Y:S01]  /*c630*/  VIADD R8, R8, UR4 ;  /* 0x0000000408087c36 */ /* 0x000fe20008000000 */
[----:B------:R1:W-:Y:S01]  /*c640*/  @P2 STG.E.U8 desc[UR14][R6.64], R37 ;  /* 0x0000002506002986 */ /* 0x0003e2000c10110e */
[C---:B------:R-:W-:Y:S02]  /*c650*/  PRMT R35, R9.reuse, 0x7772, RZ ;  /* 0x0000777209237816 */ /* 0x040fe400000000ff */
[----:B------:R-:W-:Y:S01]  /*c660*/  PRMT R33, R9, 0x7773, RZ ;  /* 0x0000777309217816 */ /* 0x000fe200000000ff */
[----:B------:R-:W-:Y:S01]  /*c670*/  VIADD R9, R8, UR4 ;  /* 0x0000000408097c36 */ /* 0x000fe20008000000 */
[----:B------:R-:W-:Y:S01]  /*c680*/  ISETP.LT.AND P4, PT, R50, UR5, !P0 ;  /* 0x0000000532007c0c */ /* 0x000fe2000c781270 */
[----:B------:R-:W-:Y:S01]  /*c690*/  ULDC UR5, c[0x0][0x22c] ;  /* 0x00008b0000057ab9 */ /* 0x000fe20000000800 */
[----:B------:R2:W-:Y:S01]  /*c6a0*/  @P3 STG.E.U8 desc[UR14][R4.64], R35 ;  /* 0x0000002304003986 */ /* 0x0005e2000c10110e */
[----:B-1----:R-:W-:-:S02]  /*c6b0*/  IADD3 R6, P6, R8, R64, RZ ;  /* 0x0000004008067210 */ /* 0x002fc40007fde0ff */
[----:B------:R-:W-:Y:S01]  /*c6c0*/  ISETP.LT.AND P2, PT, R51, UR5, !P0 ;  /* 0x0000000533007c0c */ /* 0x000fe2000c741270 */
[----:B------:R-:W-:Y:S01]  /*c6d0*/  ULDC UR5, c[0x0][0x22c] ;  /* 0x00008b0000057ab9 */ /* 0x000fe20000000800 */
[-C--:B------:R-:W-:Y:S02]  /*c6e0*/  LEA.HI.X.SX32 R7, R8, R93.reuse, 0x1, P6 ;  /* 0x0000005d08077211 */ /* 0x080fe400030f0eff */
        /* <DEDUP_REMOVED lines=33> */
[----:B------:R-:W-:Y:S01]  /*c900*/  VIADD R9, R8, UR4 ;  /* 0x0000000408097c36 */ /* 0x000fe20008000000 */
[----:B------:R-:W-:Y:S01]  /*c910*/  ISETP.LT.AND P3, PT, R56, UR5, !P0 ;  /* 0x0000000538007c0c */ /* 0x000fe2000c761270 */
[----:B------:R-:W-:Y:S01]  /*c920*/  ULDC UR5, c[0x0][0x22c] ;  /* 0x00008b0000057ab9 */ /* 0x000fe20000000800 */
[----:B------:R-:W-:Y:S01]  /*c930*/  PRMT R37, R12, 0x7771, RZ ;  /* 0x000077710c257816 */ /* 0x000fe200000000ff */
[----:B------:R2:W-:Y:S01]  /*c940*/  @P4 STG.E.U8 desc[UR14][R6.64], R33 ;  /* 0x0000002106004986 */ /* 0x0005e2000c10110e */
[CC--:B-1----:R-:W-:Y:S02]  /*c950*/  IADD3 R4, P6, R8.reuse, R64.reuse, RZ ;  /* 0x0000004008047210 */ /* 0x0c2fe40007fde0ff */
[----:B------:R-:W-:Y:S01]  /*c960*/  ISETP.LT.AND P5, PT, R57, UR5, !P0 ;  /* 0x0000000539007c0c */ /* 0x000fe2000c7a1270 */
[----:B------:R-:W-:Y:S01]  /*c970*/  ULDC UR5, c[0x0][0x22c] ;  /* 0x00008b0000057ab9 */ /* 0x000fe20000000800 */
[----:B------:R-:W-:Y:S02]  /*c980*/  LEA.HI.X.SX32 R5, R8, R93, 0x1, P6 ;  /* 0x0000005d08057211 */ /* 0x000fe400030f0eff */
[C---:B------:R-:W-:Y:S01]  /*c990*/  IADD3 R8, P6, R9.reuse, R64, RZ ;  /* 0x0000004009087210 */ /* 0x040fe20007fde0ff */
[----:B--2---:R-:W-:Y:S01]  /*c9a0*/  VIADD R6, R9, UR4 ;  /* 0x0000000409067c36 */ /* 0x004fe20008000000 */
[----:B------:R1:W-:Y:S01]  /*c9b0*/  @P2 STG.E.U8 desc[UR14][R2.64], R37 ;  /* 0x0000002502002986 */ /* 0x0003e2000c10110e */
[----:B------:R-:W-:-:S02]  /*c9c0*/  PRMT R35, R13, 0x7770, RZ ;  /* 0x000077700d237816 */ /* 0x000fc400000000ff */
[----:B------:R-:W-:Y:S01]  /*c9d0*/  LEA.HI.X.SX32 R9, R9, R93, 0x1, P6 ;  /* 0x0000005d09097211 */ /* 0x000fe200030f0eff */
[----:B------:R-:W-:Y:S01]  /*c9e0*/  VIADD R7, R6, UR4 ;  /* 0x0000000406077c36 */ /* 0x000fe20008000000 */
[----:B------:R-:W-:Y:S01]  /*c9f0*/  ISETP.LT.AND P4, PT, R58, UR5, !P0 ;  /* 0x000000053a007c0c */ /* 0x000fe2000c781270 */
[----:B------:R2:W-:Y:S01]  /*ca00*/  @P3 STG.E.U8 desc[UR14][R4.64], R35 ;  /* 0x0000002304003986 */ /* 0x0005e2000c10110e */
[----:B------:R-:W-:Y:S01]  /*ca10*/  PRMT R33, R13, 0x7771, RZ ;  /* 0x000077710d217816 */ /* 0x000fe200000000ff */
[----:B------:R-:W-:Y:S01]  /*ca20*/  ULDC UR5, c[0x0][0x22c] ;  /* 0x00008b0000057ab9 */ /* 0x000fe20000000800 */
[----:B------:R-:W-:Y:S01]  /*ca30*/  PRMT R11, R14, 0x7770, RZ ;  /* 0x000077700e0b7816 */ /* 0x000fe200000000ff */
[----:B------:R-:W0:Y:S01]  /*ca40*/  LDS.128 R36, [R38] ;  /* 0x0000000026247984 */ /* 0x000e220000000c00 */
[----:B-1----:R-:W-:-:S04]  /*ca50*/  IADD3 R2, P6, R6, R64, RZ ;  /* 0x0000004006027210 */ /* 0x002fc80007fde0ff */
[-C--:B------:R-:W-:Y:S02]  /*ca60*/  LEA.HI.X.SX32 R3, R6, R93.reuse, 0x1, P6 ;  /* 0x0000005d06037211 */ /* 0x080fe400030f0eff */
[CC--:B------:R-:W-:Y:S01]  /*ca70*/  IADD3 R6, P6, R7.reuse, R64.reuse, RZ ;  /* 0x0000004007067210 */ /* 0x0c0fe20007fde0ff */
[C---:B--2---:R-:W-:Y:S01]  /*ca80*/  VIADD R5, R7.reuse, UR4 ;  /* 0x0000000407057c36 */ /* 0x044fe20008000000 */
[----:B------:R1:W-:Y:S02]  /*ca90*/  @P5 STG.E.U8 desc[UR14][R8.64], R33 ;  /* 0x0000002108005986 */ /* 0x0003e4000c10110e */
[-C--:B------:R-:W-:Y:S02]  /*caa0*/  LEA.HI.X.SX32 R7, R7, R93.reuse, 0x1, P6 ;  /* 0x0000005d07077211 */ /* 0x080fe400030f0eff */
[----:B------:R-:W-:Y:S02]  /*cab0*/  IADD3 R4, P6, R5, R64, RZ ;  /* 0x0000004005047210 */ /* 0x000fe40007fde0ff */
[----:B------:R-:W-:Y:S01]  /*cac0*/  ISETP.LT.AND P2, PT, R59, UR5, !P0 ;  /* 0x000000053b007c0c */ /* 0x000fe2000c741270 */
[----:B------:R-:W-:Y:S01]  /*cad0*/  ULDC UR5, c[0x0][0x22c] ;  /* 0x00008b0000057ab9 */ /* 0x000fe20000000800 */
[----:B------:R2:W-:Y:S01]  /*cae0*/  @P4 STG.E.U8 desc[UR14][R2.64], R11 ;  /* 0x0000000b02004986 */ /* 0x0005e2000c10110e */
[C---:B-1----:R-:W-:Y:S01]  /*caf0*/  VIADD R8, R5.reuse, UR4 ;  /* 0x0000000405087c36 */ /* 0x042fe20008000000 */
[----:B------:R-:W-:-:S02]  /*cb00*/  LEA.HI.X.SX32 R5, R5, R93, 0x1, P6 ;  /* 0x0000005d05057211 */ /* 0x000fc400030f0eff */
[----:B------:R-:W-:Y:S01]  /*cb10*/  ISETP.LT.AND P3, PT, R60, UR5, !P0 ;  /* 0x000000053c007c0c */ /* 0x000fe2000c761270 */
[----:B------:R-:W-:Y:S01]  /*cb20*/  ULDC UR5, c[0x0][0x22c] ;  /* 0x00008b0000057ab9 */ /* 0x000fe20000000800 */
[----:B--2---:R-:W-:Y:S02]  /*cb30*/  IADD3 R2, P6, R8, R64, RZ ;  /* 0x0000004008027210 */ /* 0x004fe40007fde0ff */
[----:B------:R-:W-:Y:S02]  /*cb40*/  PRMT R9, R14, 0x7771, RZ ;  /* 0x000077710e097816 */ /* 0x000fe400000000ff */
[C---:B------:R-:W-:Y:S01]  /*cb50*/  LEA.HI.X.SX32 R3, R8.reuse, R93, 0x1, P6 ;  /* 0x0000005d08037211 */ /* 0x040fe200030f0eff */
[----:B------:R-:W-:Y:S01]  /*cb60*/  VIADD R8, R8, UR4 ;  /* 0x0000000408087c36 */ /* 0x000fe20008000000 */
[----:B------:R-:W-:Y:S01]  /*cb70*/  ISETP.LT.AND P5, PT, R61, UR5, !P0 ;  /* 0x000000053d007c0c */ /* 0x000fe2000c7a1270 */
[----:B------:R-:W-:Y:S01]  /*cb80*/  ULDC UR5, c[0x0][0x22c] ;  /* 0x00008b0000057ab9 */ /* 0x000fe20000000800 */
[----:B------:R1:W-:Y:S01]  /*cb90*/  @P2 STG.E.U8 desc[UR14][R6.64], R9 ;  /* 0x0000000906002986 */ /* 0x0003e2000c10110e */
[----:B------:R-:W-:-:S02]  /*cba0*/  PRMT R33, R15, 0x7770, RZ ;  /* 0x000077700f217816 */ /* 0x000fc400000000ff */
[----:B------:R-:W-:Y:S01]  /*cbb0*/  ISETP.LT.AND P4, PT, R62, UR5, !P0 ;  /* 0x000000053e007c0c */ /* 0x000fe2000c781270 */
[----:B------:R-:W-:Y:S01]  /*cbc0*/  ULDC UR5, c[0x0][0x22c] ;  /* 0x00008b0000057ab9 */ /* 0x000fe20000000800 */
[----:B------:R-:W-:Y:S01]  /*cbd0*/  PRMT R11, R15, 0x7771, RZ ;  /* 0x000077710f0b7816 */ /* 0x000fe200000000ff */
[----:B------:R2:W-:Y:S01]  /*cbe0*/  @P3 STG.E.U8 desc[UR14][R4.64], R33 ;  /* 0x0000002104003986 */ /* 0x0005e2000c10110e */
[CC--:B-1----:R-:W-:Y:S01]  /*cbf0*/  IADD3 R6, P6, R8.reuse, R64.reuse, RZ ;  /* 0x0000004008067210 */ /* 0x0c2fe20007fde0ff */
[C---:B------:R-:W-:Y:S01]  /*cc00*/  VIADD R9, R8.reuse, UR4 ;  /* 0x0000000408097c36 */ /* 0x040fe20008000000 */
        /* <DEDUP_REMOVED lines=20> */
[C---:B------:R-:W-:Y:S02]  /*cd50*/  IADD3 R6, P6, R7.reuse, R64, RZ ;  /* 0x0000004007067210 */ /* 0x040fe40007fde0ff */
        /* <DEDUP_REMOVED lines=8> */
[----:B-1----:R-:W-:Y:S02]  /*cde0*/  IADD3 R2, P6, R8, R64, RZ ;  /* 0x0000004008027210 */ /* 0x002fe40007fde0ff */
        /* <DEDUP_REMOVED lines=10> */
[CC--:B-1----:R-:W-:Y:S01]  /*ce90*/  IADD3 R4, P6, R8.reuse, R64.reuse, RZ ;  /* 0x0000004008047210 */ /* 0x0c2fe20007fde0ff */
[----:B------:R-:W-:Y:S01]  /*cea0*/  VIADD R9, R8, UR4 ;  /* 0x0000000408097c36 */ /* 0x000fe20008000000 */
[----:B------:R-:W-:Y:S01]  /*ceb0*/  ISETP.LT.AND P5, PT, R70, UR5, !P0 ;  /* 0x0000000546007c0c */ /* 0x000fe2000c7a1270 */
[----:B------:R-:W-:Y:S01]  /*cec0*/  ULDC UR5, c[0x0][0x22c] ;  /* 0x00008b0000057ab9 */ /* 0x000fe20000000800 */
[-C--:B------:R-:W-:Y:S02]  /*ced0*/  LEA.HI.X.SX32 R5, R8, R93.reuse, 0x1, P6 ;  /* 0x0000005d08057211 */ /* 0x080fe400030f0eff */
[C---:B------:R-:W-:Y:S01]  /*cee0*/  IADD3 R8, P6, R9.reuse, R64, RZ ;  /* 0x0000004009087210 */ /* 0x040fe20007fde0ff */
[----:B--2---:R-:W-:Y:S01]  /*cef0*/  VIADD R6, R9, UR4 ;  /* 0x0000000409067c36 */ /* 0x004fe20008000000 */
[C---:B------:R-:W-:Y:S01]  /*cf00*/  PRMT R11, R15.reuse, 0x7773, RZ ;  /* 0x000077730f0b7816 */ /* 0x040fe200000000ff */
[----:B------:R1:W-:Y:S01]  /*cf10*/  @P2 STG.E.U8 desc[UR14][R2.64], R13 ;  /* 0x0000000d02002986 */ /* 0x0003e2000c10110e */
[----:B------:R-:W-:Y:S01]  /*cf20*/  PRMT R15, R15, 0x7772, RZ ;  /* 0x000077720f0f7816 */ /* 0x000fe200000000ff */
[----:B------:R-:W-:Y:S01]  /*cf30*/  VIADD R7, R6, UR4 ;  /* 0x0000000406077c36 */ /* 0x000fe20008000000 */
[----:B------:R-:W-:-:S02]  /*cf40*/  LEA.HI.X.SX32 R9, R9, R93, 0x1, P6 ;  /* 0x0000005d09097211 */ /* 0x000fc400030f0eff */
[----:B------:R-:W-:Y:S01]  /*cf50*/  ISETP.LT.AND P4, PT, R71, UR5, !P0 ;  /* 0x0000000547007c0c */ /* 0x000fe2000c781270 */
[----:B------:R2:W-:Y:S01]  /*cf60*/  @P3 STG.E.U8 desc[UR14][R4.64], R15 ;  /* 0x0000000f04003986 */ /* 0x0005e2000c10110e */
[----:B------:R-:W-:Y:S01]  /*cf70*/  ULDC UR5, c[0x0][0x22c] ;  /* 0x00008b0000057ab9 */ /* 0x000fe20000000800 */
[----:B-1----:R-:W-:-:S04]  /*cf80*/  IADD3 R2, P6, R6, R64, RZ ;  /* 0x0000004006027210 */ /* 0x002fc80007fde0ff */
[-C--:B------:R-:W-:Y:S02]  /*cf90*/  LEA.HI.X.SX32 R3, R6, R93.reuse, 0x1, P6 ;  /* 0x0000005d06037211 */ /* 0x080fe400030f0eff */
[CC--:B------:R-:W-:Y:S01]  /*cfa0*/  IADD3 R6, P6, R7.reuse, R64.reuse, RZ ;  /* 0x0000004007067210 */ /* 0x0c0fe20007fde0ff */
[C---:B--2---:R-:W-:Y:S01]  /*cfb0*/  VIADD R5, R7.reuse, UR4 ;  /* 0x0000000407057c36 */ /* 0x044fe20008000000 */
[----:B------:R1:W-:Y:S01]  /*cfc0*/  @P5 STG.E.U8 desc[UR14][R8.64], R11 ;  /* 0x0000000b08005986 */ /* 0x0003e2000c10110e */
[----:B---3--:R-:W-:Y:S02]  /*cfd0*/  PRMT R13, R16, 0x7770, RZ ;  /* 0x00007770100d7816 */ /* 0x008fe400000000ff */
        /* <DEDUP_REMOVED lines=73> */
[C---:B------:R-:W-:Y:S01]  /*d470*/  VIADD R7, R6.reuse, UR4 ;  /* 0x0000000406077c36 */ /* 0x040fe20008000000 */
        /* <DEDUP_REMOVED lines=82> */
[-C--:B------:R-:W-:Y:S01]  /*d9a0*/  LEA.HI.X.SX32 R9, R9, R93.reuse, 0x1, P6 ;  /* 0x0000005d09097211 */ /* 0x080fe200030f0eff */
[C---:B------:R-:W-:Y:S01]  /*d9b0*/  VIADD R7, R6.reuse, UR4 ;  /* 0x0000000406077c36 */ /* 0x040fe20008000000 */
[----:B------:R-:W-:Y:S01]  /*d9c0*/  ISETP.LT.AND P4, PT, R99, UR5, !P0 ;  /* 0x0000000563007c0c */ /* 0x000fe2000c781270 */
[----:B------:R-:W-:Y:S01]  /*d9d0*/  ULDC UR5, c[0x0][0x22c] ;  /* 0x00008b0000057ab9 */ /* 0x000fe20000000800 */
[----:B------:R-:W-:Y:S01]  /*d9e0*/  PRMT R13, R23, 0x7771, RZ ;  /* 0x00007771170d7816 */ /* 0x000fe200000000ff */
[----:B------:R2:W-:Y:S01]  /*d9f0*/  @P3 STG.E.U8 desc[UR14][R4.64], R15 ;  /* 0x0000000f04003986 */ /* 0x0005e2000c10110e */
[----:B-1----:R-:W-:Y:S02]  /*da00*/  IADD3 R2, P6, R6, R64, RZ ;  /* 0x0000004006027210 */ /* 0x002fe40007fde0ff */
[----:B------:R-:W-:Y:S01]  /*da10*/  ISETP.LT.AND P2, PT, R100, UR5, !P0 ;  /* 0x0000000564007c0c */ /* 0x000fe2000c741270 */
[----:B------:R-:W-:Y:S01]  /*da20*/  ULDC UR5, c[0x0][0x22c] ;  /* 0x00008b0000057ab9 */ /* 0x000fe20000000800 */
[----:B------:R-:W-:-:S02]  /*da30*/  LEA.HI.X.SX32 R3, R6, R93, 0x1, P6 ;  /* 0x0000005d06037211 */ /* 0x000fc400030f0eff */
[CC--:B------:R-:W-:Y:S01]  /*da40*/  IADD3 R6, P6, R7.reuse, R64.reuse, RZ ;  /* 0x0000004007067210 */ /* 0x0c0fe20007fde0ff */
[----:B--2---:R-:W-:Y:S01]  /*da50*/  VIADD R5, R7, UR4 ;  /* 0x0000000407057c36 */ /* 0x004fe20008000000 */
[----:B------:R-:W-:Y:S01]  /*da60*/  ISETP.LT.AND P3, PT, R103, UR5, !P0 ;  /* 0x0000000567007c0c */ /* 0x000fe2000c761270 */
[----:B------:R1:W-:Y:S01]  /*da70*/  @P5 STG.E.U8 desc[UR14][R8.64], R13 ;  /* 0x0000000d08005986 */ /* 0x0003e2000c10110e */
[----:B------:R-:W-:Y:S01]  /*da80*/  ULDC UR5, c[0x0][0x22c] ;  /* 0x00008b0000057ab9 */ /* 0x000fe20000000800 */
[----:B------:R-:W-:Y:S02]  /*da90*/  PRMT R11, R20, 0x7772, RZ ;  /* 0x00007772140b7816 */ /* 0x000fe400000000ff */
[-C--:B------:R-:W-:Y:S02]  /*daa0*/  LEA.HI.X.SX32 R7, R7, R93.reuse, 0x1, P6 ;  /* 0x0000005d07077211 */ /* 0x080fe400030f0eff */
[C---:B------:R-:W-:Y:S02]  /*dab0*/  IADD3 R4, P6, R5.reuse, R64, RZ ;  /* 0x0000004005047210 */ /* 0x040fe40007fde0ff */
[----:B------:R-:W-:Y:S01]  /*dac0*/  ISETP.LT.AND P5, PT, R104, UR5, !P0 ;  /* 0x0000000568007c0c */ /* 0x000fe2000c7a1270 */
[C---:B-1----:R-:W-:Y:S01]  /*dad0*/  VIADD R8, R5.reuse, UR4 ;  /* 0x0000000405087c36 */ /* 0x042fe20008000000 */
[----:B------:R1:W-:Y:S01]  /*dae0*/  @P4 STG.E.U8 desc[UR14][R2.64], R11 ;  /* 0x0000000b02004986 */ /* 0x0003e2000c10110e */
[----:B------:R-:W-:Y:S01]  /*daf0*/  LEA.HI.X.SX32 R5, R5, R93, 0x1, P6 ;  /* 0x0000005d05057211 */ /* 0x000fe200030f0eff */
[----:B------:R-:W-:Y:S01]  /*db00*/  ULDC UR5, c[0x0][0x22c] ;  /* 0x00008b0000057ab9 */ /* 0x000fe20000000800 */
[----:B------:R-:W-:-:S02]  /*db10*/  PRMT R9, R20, 0x7773, RZ ;  /* 0x0000777314097816 */ /* 0x000fc400000000ff */
[----:B------:R-:W-:Y:S01]  /*db20*/  ISETP.LT.AND P4, PT, R105, UR5, !P0 ;  /* 0x0000000569007c0c */ /* 0x000fe2000c781270 */
[----:B------:R-:W-:Y:S01]  /*db30*/  ULDC UR5, c[0x0][0x22c] ;  /* 0x00008b0000057ab9 */ /* 0x000fe20000000800 */
[CC--:B-1----:R-:W-:Y:S02]  /*db40*/  IADD3 R2, P6, R8.reuse, R64.reuse, RZ ;  /* 0x0000004008027210 */ /* 0x0c2fe40007fde0ff */
[C---:B------:R-:W-:Y:S02]  /*db50*/  PRMT R11, R21.reuse, 0x7772, RZ ;  /* 0x00007772150b7816 */ /* 0x040fe400000000ff */
[----:B------:R-:W-:Y:S02]  /*db60*/  PRMT R21, R21, 0x7773, RZ ;  /* 0x0000777315157816 */ /* 0x000fe400000000ff */
[C---:B------:R-:W-:Y:S01]  /*db70*/  LEA.HI.X.SX32 R3, R8.reuse, R93, 0x1, P6 ;  /* 0x0000005d08037211 */ /* 0x040fe200030f0eff */
[----:B------:R-:W-:Y:S01]  /*db80*/  VIADD R8, R8, UR4 ;  /* 0x0000000408087c36 */ /* 0x000fe20008000000 */
[----:B------:R1:W-:Y:S04]  /*db90*/  @P2 STG.E.U8 desc[UR14][R6.64], R9 ;  /* 0x0000000906002986 */ /* 0x0003e8000c10110e */
[----:B------:R2:W-:Y:S04]  /*dba0*/  @P3 STG.E.U8 desc[UR14][R4.64], R11 ;  /* 0x0000000b04003986 */ /* 0x0005e8000c10110e */
[----:B------:R3:W-:Y:S01]  /*dbb0*/  @P5 STG.E.U8 desc[UR14][R2.64], R21 ;  /* 0x0000001502005986 */ /* 0x0007e2000c10110e */
[----:B------:R-:W-:Y:S01]  /*dbc0*/  ISETP.LT.AND P2, PT, R106, UR5, !P0 ;  /* 0x000000056a007c0c */ /* 0x000fe2000c741270 */
[----:B------:R-:W-:Y:S01]  /*dbd0*/  ULDC UR5, c[0x0][0x22c] ;  /* 0x00008b0000057ab9 */ /* 0x000fe20000000800 */
[C---:B-1----:R-:W-:Y:S01]  /*dbe0*/  IADD3 R6, P5, R8.reuse, R64, RZ ;  /* 0x0000004008067210 */ /* 0x042fe20007fbe0ff */
[----:B------:R-:W-:Y:S01]  /*dbf0*/  VIADD R9, R8, UR4 ;  /* 0x0000000408097c36 */ /* 0x000fe20008000000 */
[----:B------:R-:W-:-:S02]  /*dc00*/  PRMT R15, R22, 0x7772, RZ ;  /* 0x00007772160f7816 */ /* 0x000fc400000000ff */
[-C--:B------:R-:W-:Y:S01]  /*dc10*/  LEA.HI.X.SX32 R7, R8, R93.reuse, 0x1, P5 ;  /* 0x0000005d08077211 */ /* 0x080fe200028f0eff */
[----:B--2---:R-:W-:Y:S01]  /*dc20*/  VIADD R4, R9, UR4 ;  /* 0x0000000409047c36 */ /* 0x004fe20008000000 */
[----:B------:R-:W-:Y:S01]  /*dc30*/  ISETP.LT.AND P3, PT, R107, UR5, !P0 ;  /* 0x000000056b007c0c */ /* 0x000fe2000c761270 */
[----:B------:R-:W-:Y:S01]  /*dc40*/  ULDC UR5, c[0x0][0x22c] ;  /* 0x00008b0000057ab9 */ /* 0x000fe20000000800 */
[CC--:B------:R-:W-:Y:S01]  /*dc50*/  IADD3 R8, P5, R9.reuse, R64.reuse, RZ ;  /* 0x0000004009087210 */ /* 0x0c0fe20007fbe0ff */
[----:B------:R1:W-:Y:S01]  /*dc60*/  @P4 STG.E.U8 desc[UR14][R6.64], R15 ;  /* 0x0000000f06004986 */ /* 0x0003e2000c10110e */
[----:B---3--:R-:W-:Y:S02]  /*dc70*/  IADD3 R2, P4, R4, R64, RZ ;  /* 0x0000004004027210 */ /* 0x008fe40007f9e0ff */
[----:B------:R-:W-:Y:S02]  /*dc80*/  PRMT R13, R22, 0x7773, RZ ;  /* 0x00007773160d7816 */ /* 0x000fe400000000ff */
[-C--:B------:R-:W-:Y:S01]  /*dc90*/  LEA.HI.X.SX32 R9, R9, R93.reuse, 0x1, P5 ;  /* 0x0000005d09097211 */ /* 0x080fe200028f0eff */
[C---:B------:R-:W-:Y:S01]  /*dca0*/  VIADD R5, R4.reuse, UR4 ;  /* 0x0000000404057c36 */ /* 0x040fe20008000000 */
[----:B------:R-:W-:Y:S01]  /*dcb0*/  LEA.HI.X.SX32 R3, R4, R93, 0x1, P4 ;  /* 0x0000005d04037211 */ /* 0x000fe200020f0eff */
[----:B------:R-:W-:Y:S01]  /*dcc0*/  ULDC UR4, c[0x0][0x248] ;  /* 0x0000920000047ab9 */ /* 0x000fe20000000800 */
[----:B------:R-:W-:-:S02]  /*dcd0*/  PRMT R11, R23, 0x7772, RZ ;  /* 0x00007772170b7816 */ /* 0x000fc400000000ff */
[----:B------:R-:W-:Y:S01]  /*dce0*/  ISETP.LT.AND P6, PT, R108, UR5, !P0 ;  /* 0x000000056c007c0c */ /* 0x000fe2000c7c1270 */
[----:B------:R2:W-:Y:S01]  /*dcf0*/  @P2 STG.E.U8 desc[UR14][R8.64], R13 ;  /* 0x0000000d08002986 */ /* 0x0005e2000c10110e */
[----:B------:R-:W-:Y:S01]  /*dd00*/  ULDC UR5, c[0x0][0x22c] ;  /* 0x00008b0000057ab9 */ /* 0x000fe20000000800 */
[C---:B-1----:R-:W-:Y:S02]  /*dd10*/  VIADD R7, R5.reuse, UR4 ;  /* 0x0000000405077c36 */ /* 0x042fe40008000000 */
[----:B------:R1:W-:Y:S01]  /*dd20*/  @P3 STG.E.U8 desc[UR14][R2.64], R11 ;  /* 0x0000000b02003986 */ /* 0x0003e2000c10110e */
[----:B------:R-:W-:Y:S01]  /*dd30*/  IADD3 R4, P3, R5, R64, RZ ;  /* 0x0000004005047210 */ /* 0x000fe20007f7e0ff */
[----:B------:R-:W-:Y:S01]  /*dd40*/  ULDC UR4, c[0x0][0x248] ;  /* 0x0000920000047ab9 */ /* 0x000fe20000000800 */
[----:B------:R-:W-:Y:S01]  /*dd50*/  ISETP.LT.AND P5, PT, R111, UR5, !P0 ;  /* 0x000000056f007c0c */ /* 0x000fe2000c7a1270 */
[----:B------:R-:W-:Y:S01]  /*dd60*/  ULDC UR5, c[0x0][0x22c] ;  /* 0x00008b0000057ab9 */ /* 0x000fe20000000800 */
[----:B------:R-:W-:-:S02]  /*dd70*/  PRMT R23, R23, 0x7773, RZ ;  /* 0x0000777317177816 */ /* 0x000fc400000000ff */
[-C--:B------:R-:W-:Y:S01]  /*dd80*/  LEA.HI.X.SX32 R5, R5, R93.reuse, 0x1, P3 ;  /* 0x0000005d05057211 */ /* 0x080fe200018f0eff */
[C---:B--2---:R-:W-:Y:S01]  /*dd90*/  VIADD R8, R7.reuse, UR4 ;  /* 0x0000000407087c36 */ /* 0x044fe20008000000 */
[----:B------:R-:W-:Y:S01]  /*dda0*/  ISETP.LT.AND P4, PT, R112, UR5, !P0 ;  /* 0x0000000570007c0c */ /* 0x000fe2000c781270 */
[----:B------:R-:W-:Y:S01]  /*ddb0*/  ULDC UR4, c[0x0][0x248] ;  /* 0x0000920000047ab9 */ /* 0x000fe20000000800 */
[CC--:B------:R-:W-:Y:S01]  /*ddc0*/  IADD3 R6, P3, R7.reuse, R64.reuse, RZ ;  /* 0x0000004007067210 */ /* 0x0c0fe20007f7e0ff */
[----:B------:R2:W-:Y:S01]  /*ddd0*/  @P6 STG.E.U8 desc[UR14][R4.64], R23 ;  /* 0x0000001704006986 */ /* 0x0005e2000c10110e */
[----:B-1----:R-:W-:Y:S01]  /*dde0*/  IADD3 R2, P6, R8, R64, RZ ;  /* 0x0000004008027210 */ /* 0x002fe20007fde0ff */
[----:B------:R-:W-:Y:S01]  /*ddf0*/  ULDC UR5, c[0x0][0x22c] ;  /* 0x00008b0000057ab9 */ /* 0x000fe20000000800 */
[----:B----4-:R-:W-:Y:S02]  /*de00*/  PRMT R9, R24, 0x7770, RZ ;  /* 0x0000777018097816 */ /* 0x010fe400000000ff */
[----:B------:R-:W-:-:S02]  /*de10*/  LEA.HI.X.SX32 R7, R7, R93, 0x1, P3 ;  /* 0x0000005d07077211 */ /* 0x000fc400018f0eff */
[C---:B------:R-:W-:Y:S01]  /*de20*/  LEA.HI.X.SX32 R3, R8.reuse, R93, 0x1, P6 ;  /* 0x0000005d08037211 */ /* 0x040fe200030f0eff */
[----:B------:R-:W-:Y:S01]  /*de30*/  VIADD R8, R8, UR4 ;  /* 0x0000000408087c36 */ /* 0x000fe20008000000 */
[----:B------:R-:W-:Y:S02]  /*de40*/  PRMT R13, R24, 0x7771, RZ ;  /* 0x00007771180d7816 */ /* 0x000fe400000000ff */
[----:B------:R-:W-:Y:S01]  /*de50*/  ISETP.LT.AND P2, PT, R113, UR6, !P0 ;  /* 0x0000000671007c0c */ /* 0x000fe2000c741270 */
[----:B------:R1:W-:Y:S01]  /*de60*/  @P5 STG.E.U8 desc[UR14][R6.64], R9 ;  /* 0x0000000906005986 */ /* 0x0003e2000c10110e */
[----:B------:R-:W-:Y:S01]  /*de70*/  ULDC UR4, c[0x0][0x248] ;  /* 0x0000920000047ab9 */ /* 0x000fe20000000800 */
[----:B------:R-:W-:Y:S01]  /*de80*/  ISETP.LT.AND P3, PT, R114, UR5, !P0 ;  /* 0x0000000572007c0c */ /* 0x000fe2000c761270 */
[----:B------:R-:W-:Y:S01]  /*de90*/  ULDC UR5, c[0x0][0x22c] ;  /* 0x00008b0000057ab9 */ /* 0x000fe20000000800 */
[----:B------:R3:W-:Y:S01]  /*dea0*/  @P4 STG.E.U8 desc[UR14][R2.64], R13 ;  /* 0x0000000d02004986 */ /* 0x0007e2000c10110e */
[----:B--2---:R-:W-:Y:S01]  /*deb0*/  IADD3 R4, P4, R8, R64, RZ ;  /* 0x0000004008047210 */ /* 0x004fe20007f9e0ff */
[----:B------:R-:W-:Y:S01]  /*dec0*/  ULDC UR6, c[0x0][0x22c] ;  /* 0x00008b0000067ab9 */ /* 0x000fe20000000800 */
[----:B------:R-:W-:-:S02]  /*ded0*/  PRMT R11, R25, 0x7770, RZ ;  /* 0x00007770190b7816 */ /* 0x000fc400000000ff */
[C---:B------:R-:W-:Y:S01]  /*dee0*/  LEA.HI.X.SX32 R5, R8.reuse, R93, 0x1, P4 ;  /* 0x0000005d08057211 */ /* 0x040fe200020f0eff */
[----:B-1----:R-:W-:Y:S01]  /*def0*/  VIADD R9, R8, UR4 ;  /* 0x0000000408097c36 */ /* 0x002fe20008000000 */
[----:B------:R-:W-:-:S03]  /*df00*/  ULDC UR4, c[0x0][0x22c] ;  /* 0x00008b0000047ab9 */ /* 0x000fc60000000800 */
[----:B------:R1:W-:Y:S01]  /*df10*/  @P2 STG.E.U8 desc[UR14][R4.64], R11 ;  /* 0x0000000b04002986 */ /* 0x0003e2000c10110e */
[----:B------:R-:W-:Y:S01]  /*df20*/  ISETP.LT.AND P2, PT, R119, UR4, !P0 ;  /* 0x0000000477007c0c */ /* 0x000fe2000c741270 */
[----:B------:R-:W-:Y:S01]  /*df30*/  ULDC UR4, c[0x0][0x248] ;  /* 0x0000920000047ab9 */ /* 0x000fe20000000800 */
[-C--:B------:R-:W-:Y:S02]  /*df40*/  IADD3 R6, P4, R9, R64.reuse, RZ ;  /* 0x0000004009067210 */ /* 0x080fe40007f9e0ff */
[----:B---3--:R-:W-:Y:S02]  /*df50*/  PRMT R13, R25, 0x7771, RZ ;  /* 0x00007771190d7816 */ /* 0x008fe400000000ff */
[C---:B------:R-:W-:Y:S01]  /*df60*/  LEA.HI.X.SX32 R7, R9.reuse, R93, 0x1, P4 ;  /* 0x0000005d09077211 */ /* 0x040fe200020f0eff */
[----:B------:R-:W-:Y:S01]  /*df70*/  VIADD R9, R9, UR4 ;  /* 0x0000000409097c36 */ /* 0x000fe20008000000 */
[----:B------:R-:W-:Y:S01]  /*df80*/  ISETP.LT.AND P6, PT, R115, UR5, !P0 ;  /* 0x0000000573007c0c */ /* 0x000fe2000c7c1270 */
[----:B------:R-:W-:Y:S01]  /*df90*/  ULDC UR4, c[0x0][0x248] ;  /* 0x0000920000047ab9 */ /* 0x000fe20000000800 */
[----:B------:R-:W-:Y:S01]  /*dfa0*/  ULDC UR5, c[0x0][0x22c] ;  /* 0x00008b0000057ab9 */ /* 0x000fe20000000800 */
[----:B------:R2:W-:Y:S01]  /*dfb0*/  @P3 STG.E.U8 desc[UR14][R6.64], R13 ;  /* 0x0000000d06003986 */ /* 0x0005e2000c10110e */
[C---:B------:R-:W-:Y:S01]  /*dfc0*/  IADD3 R2, P3, R9.reuse, R64, RZ ;  /* 0x0000004009027210 */ /* 0x040fe20007f7e0ff */
[----:B-1----:R-:W-:Y:S01]  /*dfd0*/  VIADD R5, R9, UR4 ;  /* 0x0000000409057c36 */ /* 0x002fe20008000000 */
[----:B------:R-:W-:Y:S01]  /*dfe0*/  ULDC UR4, c[0x0][0x248] ;  /* 0x0000920000047ab9 */ /* 0x000fe20000000800 */
[----:B------:R-:W-:-:S02]  /*dff0*/  PRMT R11, R26, 0x7770, RZ ;  /* 0x000077701a0b7816 */ /* 0x000fc400000000ff */
[-C--:B------:R-:W-:Y:S01]  /*e000*/  LEA.HI.X.SX32 R3, R9, R93.reuse, 0x1, P3 ;  /* 0x0000005d09037211 */ /* 0x080fe200018f0eff */
[C---:B------:R-:W-:Y:S01]  /*e010*/  VIADD R8, R5.reuse, UR4 ;  /* 0x0000000405087c36 */ /* 0x040fe20008000000 */
[----:B------:R-:W-:Y:S01]  /*e020*/  ISETP.LT.AND P5, PT, R116, UR5, !P0 ;  /* 0x0000000574007c0c */ /* 0x000fe2000c7a1270 */
[----:B------:R-:W-:Y:S01]  /*e030*/  ULDC UR4, c[0x0][0x248] ;  /* 0x0000920000047ab9 */ /* 0x000fe20000000800 */
[CC--:B------:R-:W-:Y:S01]  /*e040*/  IADD3 R4, P3, R5.reuse, R64.reuse, RZ ;  /* 0x0000004005047210 */ /* 0x0c0fe20007f7e0ff */
[----:B------:R1:W-:Y:S01]  /*e050*/  @P6 STG.E.U8 desc[UR14][R2.64], R11 ;  /* 0x0000000b02006986 */ /* 0x0003e2000c10110e */
[----:B--2---:R-:W-:Y:S01]  /*e060*/  IADD3 R6, P6, R8, R64, RZ ;  /* 0x0000004008067210 */ /* 0x004fe20007fde0ff */
[----:B------:R-:W-:Y:S01]  /*e070*/  ULDC UR5, c[0x0][0x22c] ;  /* 0x00008b0000057ab9 */ /* 0x000fe20000000800 */
[----:B------:R-:W-:Y:S02]  /*e080*/  PRMT R9, R26, 0x7771, RZ ;  /* 0x000077711a097816 */ /* 0x000fe400000000ff */
[----:B------:R-:W-:-:S02]  /*e090*/  LEA.HI.X.SX32 R5, R5, R93, 0x1, P3 ;  /* 0x0000005d05057211 */ /* 0x000fc400018f0eff */
[C---:B------:R-:W-:Y:S01]  /*e0a0*/  LEA.HI.X.SX32 R7, R8.reuse, R93, 0x1, P6 ;  /* 0x0000005d08077211 */ /* 0x040fe200030f0eff */
[----:B------:R-:W-:Y:S01]  /*e0b0*/  VIADD R8, R8, UR4 ;  /* 0x0000000408087c36 */ /* 0x000fe20008000000 */
[----:B------:R-:W-:Y:S02]  /*e0c0*/  PRMT R13, R27, 0x7770, RZ ;  /* 0x000077701b0d7816 */ /* 0x000fe400000000ff */
[----:B------:R-:W-:Y:S01]  /*e0d0*/  ISETP.LT.AND P4, PT, R121, UR5, !P0 ;  /* 0x0000000579007c0c */ /* 0x000fe2000c781270 */
[----:B------:R2:W-:Y:S01]  /*e0e0*/  @P5 STG.E.U8 desc[UR14][R4.64], R9 ;  /* 0x0000000904005986 */ /* 0x0005e2000c10110e */
[----:B------:R-:W-:Y:S01]  /*e0f0*/  ULDC UR4, c[0x0][0x248] ;  /* 0x0000920000047ab9 */ /* 0x000fe20000000800 */
[----:B------:R-:W-:Y:S02]  /*e100*/  ULDC UR5, c[0x0][0x22c] ;  /* 0x00008b0000057ab9 */ /* 0x000fe40000000800 */
[----:B------:R3:W-:Y:S01]  /*e110*/  @P2 STG.E.U8 desc[UR14][R6.64], R13 ;  /* 0x0000000d06002986 */ /* 0x0007e2000c10110e */
[----:B-1----:R-:W-:-:S02]  /*e120*/  IADD3 R2, P2, R8, R64, RZ ;  /* 0x0000004008027210 */ /* 0x002fc40007f5e0ff */
[----:B------:R-:W-:Y:S01]  /*e130*/  ISETP.LT.AND P3, PT, R123, UR5, !P0 ;  /* 0x000000057b007c0c */ /* 0x000fe2000c761270 */
[----:B------:R-:W-:Y:S01]  /*e140*/  ULDC UR5, c[0x0][0x22c] ;  /* 0x00008b0000057ab9 */ /* 0x000fe20000000800 */
[C---:B------:R-:W-:Y:S02]  /*e150*/  LEA.HI.X.SX32 R3, R8.reuse, R93, 0x1, P2 ;  /* 0x0000005d08037211 */ /* 0x040fe400010f0eff */
[----:B------:R-:W-:Y:S01]  /*e160*/  PRMT R11, R27, 0x7771, RZ ;  /* 0x000077711b0b7816 */ /* 0x000fe200000000ff */
[----:B--2---:R-:W-:Y:S01]  /*e170*/  VIADD R9, R8, UR4 ;  /* 0x0000000408097c36 */ /* 0x004fe20008000000 */
[----:B------:R-:W-:-:S03]  /*e180*/  ULDC UR4, c[0x0][0x22c] ;  /* 0x00008b0000047ab9 */ /* 0x000fc60000000800 */
[----:B------:R1:W-:Y:S01]  /*e190*/  @P4 STG.E.U8 desc[UR14][R2.64], R11 ;  /* 0x0000000b02004986 */ /* 0x0003e2000c10110e */
[----:B------:R-:W-:Y:S02]  /*e1a0*/  IADD3 R4, P2, R9, R64, RZ ;  /* 0x0000004009047210 */ /* 0x000fe40007f5e0ff */
[----:B------:R-:W-:Y:S01]  /*e1b0*/  ISETP.LT.AND P4, PT, R129, UR4, !P0 ;  /* 0x0000000481007c0c */ /* 0x000fe2000c781270 */
[----:B------:R-:W-:Y:S01]  /*e1c0*/  ULDC UR4, c[0x0][0x248] ;  /* 0x0000920000047ab9 */ /* 0x000fe20000000800 */
[C---:B------:R-:W-:Y:S01]  /*e1d0*/  LEA.HI.X.SX32 R5, R9.reuse, R93, 0x1, P2 ;  /* 0x0000005d09057211 */ /* 0x040fe200010f0eff */
[----:B------:R-:W-:Y:S01]  /*e1e0*/  VIADD R9, R9, UR4 ;  /* 0x0000000409097c36 */ /* 0x000fe20008000000 */
[----:B---3--:R-:W-:Y:S01]  /*e1f0*/  PRMT R13, R24, 0x7772, RZ ;  /* 0x00007772180d7816 */ /* 0x008fe200000000ff */
[----:B------:R-:W-:Y:S01]  /*e200*/  ULDC UR4, c[0x0][0x248] ;  /* 0x0000920000047ab9 */ /* 0x000fe20000000800 */
[----:B------:R-:W-:Y:S01]  /*e210*/  ISETP.LT.AND P6, PT, R124, UR5, !P0 ;  /* 0x000000057c007c0c */ /* 0x000fe2000c7c1270 */
[----:B------:R-:W-:-:S02]  /*e220*/  ULDC UR5, c[0x0][0x22c] ;  /* 0x00008b0000057ab9 */ /* 0x000fc40000000800 */
[----:B------:R2:W-:Y:S01]  /*e230*/  @P3 STG.E.U8 desc[UR14][R4.64], R13 ;  /* 0x0000000d04003986 */ /* 0x0005e2000c10110e */
[CC--:B------:R-:W-:Y:S01]  /*e240*/  IADD3 R6, P3, R9.reuse, R64.reuse, RZ ;  /* 0x0000004009067210 */ /* 0x0c0fe20007f7e0ff */
[C---:B-1----:R-:W-:Y:S01]  /*e250*/  VIADD R3, R9.reuse, UR4 ;  /* 0x0000000409037c36 */ /* 0x042fe20008000000 */
[----:B------:R-:W-:Y:S01]  /*e260*/  ULDC UR4, c[0x0][0x248] ;  /* 0x0000920000047ab9 */ /* 0x000fe20000000800 */
[----:B------:R-:W-:Y:S02]  /*e270*/  PRMT R11, R24, 0x7773, RZ ;  /* 0x00007773180b7816 */ /* 0x000fe400000000ff */
[----:B------:R-:W-:Y:S01]  /*e280*/  LEA.HI.X.SX32 R7, R9, R93, 0x1, P3 ;  /* 0x0000005d09077211 */ /* 0x000fe200018f0eff */
[C---:B------:R-:W-:Y:S01]  /*e290*/  VIADD R8, R3.reuse, UR4 ;  /* 0x0000000403087c36 */ /* 0x040fe20008000000 */
[----:B------:R-:W-:Y:S01]  /*e2a0*/  ISETP.LT.AND P5, PT, R126, UR5, !P0 ;  /* 0x000000057e007c0c */ /* 0x000fe2000c7a1270 */
[----:B------:R-:W-:Y:S01]  /*e2b0*/  ULDC UR4, c[0x0][0x248] ;  /* 0x0000920000047ab9 */ /* 0x000fe20000000800 */
[-C--:B------:R-:W-:Y:S01]  /*e2c0*/  IADD3 R2, P3, R3, R64.reuse, RZ ;  /* 0x0000004003027210 */ /* 0x080fe20007f7e0ff */
[----:B------:R1:W-:Y:S01]  /*e2d0*/  @P6 STG.E.U8 desc[UR14][R6.64], R11 ;  /* 0x0000000b06006986 */ /* 0x0003e2000c10110e */
[----:B--2---:R-:W-:Y:S01]  /*e2e0*/  IADD3 R4, P6, R8, R64, RZ ;  /* 0x0000004008047210 */ /* 0x004fe20007fde0ff */
[----:B------:R-:W-:Y:S01]  /*e2f0*/  ULDC UR5, c[0x0][0x22c] ;  /* 0x00008b0000057ab9 */ /* 0x000fe20000000800 */
[----:B------:R-:W-:-:S02]  /*e300*/  PRMT R9, R25, 0x7772, RZ ;  /* 0x0000777219097816 */ /* 0x000fc400000000ff */
[-C--:B------:R-:W-:Y:S02]  /*e310*/  LEA.HI.X.SX32 R3, R3, R93.reuse, 0x1, P3 ;  /* 0x0000005d03037211 */ /* 0x080fe400018f0eff */
        /* <DEDUP_REMOVED lines=11> */
[----:B------:R-:W-:Y:S02]  /*e3d0*/  LEA.HI.X.SX32 R7, R8, R93, 0x1, P4 ;  /* 0x0000005d08077211 */ /* 0x000fe400020f0eff */
        /* <DEDUP_REMOVED lines=9> */
[----:B------:R-:W-:Y:S01]  /*e470*/  PRMT R13, R26, 0x7773, RZ ;  /* 0x000077731a0d7816 */ /* 0x000fe200000000ff */
[----:B------:R-:W-:Y:S01]  /*e480*/  ULDC UR4, c[0x0][0x248] ;  /* 0x0000920000047ab9 */ /* 0x000fe20000000800 */
[----:B------:R-:W-:Y:S01]  /*e490*/  ISETP.LT.AND P5, PT, R134, UR5, !P0 ;  /* 0x0000000586007c0c */ /* 0x000fe2000c7a1270 */
[----:B------:R-:W-:-:S02]  /*e4a0*/  ULDC UR5, c[0x0][0x22c] ;  /* 0x00008b0000057ab9 */ /* 0x000fc40000000800 */
[----:B------:R2:W-:Y:S01]  /*e4b0*/  @P3 STG.E.U8 desc[UR14][R2.64], R13 ;  /* 0x0000000d02003986 */ /* 0x0005e2000c10110e */
[CC--:B---3--:R-:W-:Y:S01]  /*e4c0*/  IADD3 R4, P3, R9.reuse, R64.reuse, RZ ;  /* 0x0000004009047210 */ /* 0x0c8fe20007f7e0ff */
[----:B-1----:R-:W-:Y:S01]  /*e4d0*/  VIADD R7, R9, UR4 ;  /* 0x0000000409077c36 */ /* 0x002fe20008000000 */
[----:B------:R-:W-:Y:S01]  /*e4e0*/  ISETP.LT.AND P4, PT, R137, UR5, !P0 ;  /* 0x0000000589007c0c */ /* 0x000fe2000c781270 */
[----:B------:R-:W-:Y:S01]  /*e4f0*/  ULDC UR4, c[0x0][0x248] ;  /* 0x0000920000047ab9 */ /* 0x000fe20000000800 */
[----:B------:R-:W-:Y:S01]  /*e500*/  LEA.HI.X.SX32 R5, R9, R93, 0x1, P3 ;  /* 0x0000005d09057211 */ /* 0x000fe200018f0eff */
[----:B------:R-:W-:Y:S01]  /*e510*/  ULDC UR5, c[0x0][0x22c] ;  /* 0x00008b0000057ab9 */ /* 0x000fe20000000800 */
[C---:B------:R-:W-:Y:S01]  /*e520*/  IADD3 R6, P3, R7.reuse, R64, RZ ;  /* 0x0000004007067210 */ /* 0x040fe20007f7e0ff */
[----:B------:R-:W-:Y:S01]  /*e530*/  VIADD R8, R7, UR4 ;  /* 0x0000000407087c36 */ /* 0x000fe20008000000 */
[C---:B------:R-:W-:Y:S01]  /*e540*/  PRMT R11, R27.reuse, 0x7773, RZ ;  /* 0x000077731b0b7816 */ /* 0x040fe200000000ff */
[----:B------:R-:W-:Y:S01]  /*e550*/  ULDC UR4, c[0x0][0x22c] ;  /* 0x00008b0000047ab9 */ /* 0x000fe20000000800 */
[----:B------:R-:W-:-:S02]  /*e560*/  PRMT R27, R27, 0x7772, RZ ;  /* 0x000077721b1b7816 */ /* 0x000fc400000000ff */
[----:B------:R-:W-:Y:S02]  /*e570*/  LEA.HI.X.SX32 R7, R7, R93, 0x1, P3 ;  /* 0x0000005d07077211 */ /* 0x000fe400018f0eff */
[----:B--2---:R-:W-:Y:S01]  /*e580*/  IADD3 R2, P3, R8, R64, RZ ;  /* 0x0000004008027210 */ /* 0x004fe20007f7e0ff */
[----:B------:R1:W-:Y:S01]  /*e590*/  @P5 STG.E.U8 desc[UR14][R4.64], R27 ;  /* 0x0000001b04005986 */ /* 0x0003e2000c10110e */
[----:B0-----:R-:W-:-:S03]  /*e5a0*/  PRMT R15, R28, 0x7770, RZ ;  /* 0x000077701c0f7816 */ /* 0x001fc600000000ff */
[----:B------:R0:W-:Y:S01]  /*e5b0*/  @P4 STG.E.U8 desc[UR14][R6.64], R11 ;  /* 0x0000000b06004986 */ /* 0x0001e2000c10110e */
[----:B------:R-:W-:Y:S01]  /*e5c0*/  ISETP.LT.AND P4, PT, R145, UR4, !P0 ;  /* 0x0000000491007c0c */ /* 0x000fe2000c781270 */
[----:B------:R-:W-:Y:S01]  /*e5d0*/  ULDC UR4, c[0x0][0x248] ;  /* 0x0000920000047ab9 */ /* 0x000fe20000000800 */
[C---:B------:R-:W-:Y:S01]  /*e5e0*/  LEA.HI.X.SX32 R3, R8.reuse, R93, 0x1, P3 ;  /* 0x0000005d08037211 */ /* 0x040fe200018f0eff */
[----:B------:R-:W-:Y:S01]  /*e5f0*/  VIADD R8, R8, UR4 ;  /* 0x0000000408087c36 */ /* 0x000fe20008000000 */
[----:B------:R-:W-:Y:S01]  /*e600*/  ISETP.LT.AND P6, PT, R140, UR5, !P0 ;  /* 0x000000058c007c0c */ /* 0x000fe2000c7c1270 */
[----:B------:R-:W-:Y:S01]  /*e610*/  ULDC UR4, c[0x0][0x248] ;  /* 0x0000920000047ab9 */ /* 0x000fe20000000800 */
[----:B------:R-:W-:Y:S01]  /*e620*/  ULDC UR5, c[0x0][0x22c] ;  /* 0x00008b0000057ab9 */ /* 0x000fe20000000800 */
[----:B------:R2:W-:Y:S01]  /*e630*/  @P2 STG.E.U8 desc[UR14][R2.64], R15 ;  /* 0x0000000f02002986 */ /* 0x0005e2000c10110e */
[C---:B-1----:R-:W-:Y:S01]  /*e640*/  IADD3 R4, P2, R8.reuse, R64, RZ ;  /* 0x0000004008047210 */ /* 0x042fe20007f5e0ff */
[----:B0-----:R-:W-:Y:S01]  /*e650*/  VIADD R7, R8, UR4 ;  /* 0x0000000408077c36 */ /* 0x001fe20008000000 */
[----:B------:R-:W-:-:S02]  /*e660*/  ULDC UR4, c[0x0][0x248] ;  /* 0x0000920000047ab9 */ /* 0x000fc40000000800 */
[----:B------:R-:W-:Y:S02]  /*e670*/  LEA.HI.X.SX32 R5, R8, R93, 0x1, P2 ;  /* 0x0000005d08057211 */ /* 0x000fe400010f0eff */
[----:B------:R-:W-:Y:S01]  /*e680*/  PRMT R13, R28, 0x7771, RZ ;  /* 0x000077711c0d7816 */ /* 0x000fe200000000ff */
        /* <DEDUP_REMOVED lines=17> */
[----:B0-----:R-:W-:-:S02]  /*e7a0*/  IADD3 R4, P4, R8, R64, RZ ;  /* 0x0000004008047210 */ /* 0x001fc40007f9e0ff */
[----:B------:R-:W-:Y:S01]  /*e7b0*/  ISETP.LT.AND P2, PT, R148, UR5, !P0 ;  /* 0x0000000594007c0c */ /* 0x000fe2000c741270 */
[----:B------:R-:W-:Y:S01]  /*e7c0*/  ULDC UR5, c[0x0][0x22c] ;  /* 0x00008b0000057ab9 */ /* 0x000fe20000000800 */
[----:B------:R-:W-:Y:S02]  /*e7d0*/  LEA.HI.X.SX32 R5, R8, R93, 0x1, P4 ;  /* 0x0000005d08057211 */ /* 0x000fe400020f0eff */
[----:B------:R-:W-:Y:S01]  /*e7e0*/  PRMT R13, R30, 0x7770, RZ ;  /* 0x000077701e0d7816 */ /* 0x000fe200000000ff */
[----:B-1----:R-:W-:Y:S01]  /*e7f0*/  VIADD R9, R8, UR4 ;  /* 0x0000000408097c36 */ /* 0x002fe20008000000 */
[----:B------:R-:W-:-:S03]  /*e800*/  ULDC UR4, c[0x0][0x22c] ;  /* 0x00008b0000047ab9 */ /* 0x000fc60000000800 */
[----:B------:R0:W-:Y:S01]  /*e810*/  @P3 STG.E.U8 desc[UR14][R4.64], R13 ;  /* 0x0000000d04003986 */ /* 0x0001e2000c10110e */
[----:B------:R-:W-:Y:S02]  /*e820*/  IADD3 R6, P4, R9, R64, RZ ;  /* 0x0000004009067210 */ /* 0x000fe40007f9e0ff */
[----:B------:R-:W-:Y:S01]  /*e830*/  ISETP.LT.AND P3, PT, R153, UR4, !P0 ;  /* 0x0000000499007c0c */ /* 0x000fe2000c761270 */
[----:B------:R-:W-:Y:S01]  /*e840*/  ULDC UR4, c[0x0][0x248] ;  /* 0x0000920000047ab9 */ /* 0x000fe20000000800 */
[C---:B------:R-:W-:Y:S01]  /*e850*/  LEA.HI.X.SX32 R7, R9.reuse, R93, 0x1, P4 ;  /* 0x0000005d09077211 */ /* 0x040fe200020f0eff */
[----:B------:R-:W-:Y:S01]  /*e860*/  VIADD R9, R9, UR4 ;  /* 0x0000000409097c36 */ /* 0x000fe20008000000 */
[----:B--2---:R-:W-:Y:S01]  /*e870*/  PRMT R11, R30, 0x7771, RZ ;  /* 0x000077711e0b7816 */ /* 0x004fe200000000ff */
[----:B------:R-:W-:Y:S01]  /*e880*/  ULDC UR4, c[0x0][0x248] ;  /* 0x0000920000047ab9 */ /* 0x000fe20000000800 */
[----:B------:R-:W-:Y:S01]  /*e890*/  ISETP.LT.AND P6, PT, R150, UR5, !P0 ;  /* 0x0000000596007c0c */ /* 0x000fe2000c7c1270 */
[----:B------:R-:W-:-:S02]  /*e8a0*/  ULDC UR5, c[0x0][0x22c] ;  /* 0x00008b0000057ab9 */ /* 0x000fc40000000800 */
[----:B------:R1:W-:Y:S01]  /*e8b0*/  @P2 STG.E.U8 desc[UR14][R6.64], R11 ;  /* 0x0000000b06002986 */ /* 0x0003e2000c10110e */
[CC--:B------:R-:W-:Y:S01]  /*e8c0*/  IADD3 R2, P2, R9.reuse, R64.reuse, RZ ;  /* 0x0000004009027210 */ /* 0x0c0fe20007f5e0ff */
[----:B0-----:R-:W-:Y:S01]  /*e8d0*/  VIADD R5, R9, UR4 ;  /* 0x0000000409057c36 */ /* 0x001fe20008000000 */
        /* <DEDUP_REMOVED lines=8> */
[----:B-1----:R-:W-:Y:S01]  /*e960*/  IADD3 R6, P6, R8, R64, RZ ;  /* 0x0000004008067210 */ /* 0x002fe20007fde0ff */
        /* <DEDUP_REMOVED lines=19> */
[C---:B------:R-:W-:Y:S02]  /*eaa0*/  IADD3 R4, P5, R9.reuse, R64, RZ ;  /* 0x0000004009047210 */ /* 0x040fe40007fbe0ff */
        /* <DEDUP_REMOVED lines=8> */
[----:B------:R-:W-:Y:S01]  /*eb30*/  ISETP.LT.AND P3, PT, R157, UR5, !P0 ;  /* 0x000000059d007c0c */ /* 0x000fe2000c761270 */
[----:B------:R1:W-:Y:S01]  /*eb40*/  @P2 STG.E.U8 desc[UR14][R4.64], R11 ;  /* 0x0000000b04002986 */ /* 0x0003e2000c10110e */
[----:B------:R-:W-:Y:S01]  /*eb50*/  ULDC UR5, c[0x0][0x22c] ;  /* 0x00008b0000057ab9 */ /* 0x000fe20000000800 */
[CC--:B0-----:R-:W-:Y:S01]  /*eb60*/  IADD3 R2, P2, R9.reuse, R64.reuse, RZ ;  /* 0x0000004009027210 */ /* 0x0c1fe20007f5e0ff */
[----:B------:R-:W-:Y:S01]  /*eb70*/  VIADD R7, R9, UR4 ;  /* 0x0000000409077c36 */ /* 0x000fe20008000000 */
[----:B------:R-:W-:Y:S01]  /*eb80*/  ISETP.LT.AND P5, PT, R159, UR5, !P0 ;  /* 0x000000059f007c0c */ /* 0x000fe2000c7a1270 */
[----:B------:R-:W-:Y:S01]  /*eb90*/  ULDC UR5, c[0x0][0x248] ;  /* 0x0000920000057ab9 */ /* 0x000fe20000000800 */
[----:B------:R-:W-:Y:S01]  /*eba0*/  PRMT R29, R29, 0x7773, RZ ;  /* 0x000077731d1d7816 */ /* 0x000fe200000000ff */
[----:B------:R-:W-:Y:S01]  /*ebb0*/  VIADD R8, R7, UR5 ;  /* 0x0000000507087c36 */ /* 0x000fe20008000000 */
[----:B------:R-:W-:Y:S01]  /*ebc0*/  LEA.HI.X.SX32 R3, R9, R93, 0x1, P2 ;  /* 0x0000005d09037211 */ /* 0x000fe200010f0eff */
[----:B------:R-:W-:Y:S01]  /*ebd0*/  ULDC UR4, c[0x0][0x22c] ;  /* 0x00008b0000047ab9 */ /* 0x000fe20000000800 */
[----:B------:R-:W-:Y:S01]  /*ebe0*/  IADD3 R6, P2, R7, R64, RZ ;  /* 0x0000004007067210 */ /* 0x000fe20007f5e0ff */
[----:B------:R-:W-:-:S02]  /*ebf0*/  ULDC UR5, c[0x0][0x22c] ;  /* 0x00008b0000057ab9 */ /* 0x000fc40000000800 */
[----:B------:R0:W-:Y:S01]  /*ec00*/  @P6 STG.E.U8 desc[UR14][R2.64], R29 ;  /* 0x0000001d02006986 */ /* 0x0001e2000c10110e */
[-C--:B-1----:R-:W-:Y:S02]  /*ec10*/  IADD3 R4, P6, R8, R64.reuse, RZ ;  /* 0x0000004008047210 */ /* 0x082fe40007fde0ff */
[-C--:B------:R-:W-:Y:S02]  /*ec20*/  LEA.HI.X.SX32 R7, R7, R93.reuse, 0x1, P2 ;  /* 0x0000005d07077211 */ /* 0x080fe400010f0eff */
[----:B------:R-:W-:Y:S01]  /*ec30*/  ISETP.LT.AND P2, PT, R160, UR4, !P0 ;  /* 0x00000004a0007c0c */ /* 0x000fe2000c741270 */
[----:B------:R-:W-:Y:S01]  /*ec40*/  ULDC UR4, c[0x0][0x248] ;  /* 0x0000920000047ab9 */ /* 0x000fe20000000800 */
[----:B------:R-:W-:Y:S02]  /*ec50*/  PRMT R9, R30, 0x7772, RZ ;  /* 0x000077721e097816 */ /* 0x000fe400000000ff */
[C---:B------:R-:W-:Y:S01]  /*ec60*/  LEA.HI.X.SX32 R5, R8.reuse, R93, 0x1, P6 ;  /* 0x0000005d08057211 */ /* 0x040fe200030f0eff */
[----:B------:R-:W-:Y:S01]  /*ec70*/  VIADD R8, R8, UR4 ;  /* 0x0000000408087c36 */ /* 0x000fe20008000000 */
[----:B------:R-:W-:Y:S01]  /*ec80*/  PRMT R13, R30, 0x7773, RZ ;  /* 0x000077731e0d7816 */ /* 0x000fe200000000ff */
[----:B------:R-:W-:Y:S01]  /*ec90*/  ULDC UR4, c[0x0][0x248] ;  /* 0x0000920000047ab9 */ /* 0x000fe20000000800 */
[----:B------:R1:W-:Y:S04]  /*eca0*/  @P3 STG.E.U8 desc[UR14][R6.64], R9 ;  /* 0x0000000906003986 */ /* 0x0003e8000c10110e */
[----:B------:R2:W-:Y:S01]  /*ecb0*/  @P4 STG.E.U8 desc[UR14][R4.64], R13 ;  /* 0x0000000d04004986 */ /* 0x0005e2000c10110e */
[C---:B0-----:R-:W-:Y:S01]  /*ecc0*/  IADD3 R2, P4, R8.reuse, R64, RZ ;  /* 0x0000004008027210 */ /* 0x041fe20007f9e0ff */
[----:B-1----:R-:W-:-:S03]  /*ecd0*/  VIADD R9, R8, UR4 ;  /* 0x0000000408097c36 */ /* 0x002fc60008000000 */
[-C--:B------:R-:W-:Y:S01]  /*ece0*/  LEA.HI.X.SX32 R3, R8, R93.reuse, 0x1, P4 ;  /* 0x0000005d08037211 */ /* 0x080fe200020f0eff */
[----:B------:R-:W-:Y:S01]  /*ecf0*/  ULDC UR4, c[0x0][0x248] ;  /* 0x0000920000047ab9 */ /* 0x000fe20000000800 */
[----:B------:R-:W-:Y:S02]  /*ed00*/  IADD3 R6, P6, R9, R64, RZ ;  /* 0x0000004009067210 */ /* 0x000fe40007fde0ff */
[C---:B------:R-:W-:Y:S02]  /*ed10*/  PRMT R11, R31.reuse, 0x7772, RZ ;  /* 0x000077721f0b7816 */ /* 0x040fe400000000ff */
[----:B------:R-:W-:Y:S02]  /*ed20*/  PRMT R31, R31, 0x7773, RZ ;  /* 0x000077731f1f7816 */ /* 0x000fe400000000ff */
[C---:B------:R-:W-:Y:S01]  /*ed30*/  LEA.HI.X.SX32 R7, R9.reuse, R93, 0x1, P6 ;  /* 0x0000005d09077211 */ /* 0x040fe200030f0eff */
[----:B------:R-:W-:Y:S01]  /*ed40*/  VIADD R9, R9, UR4 ;  /* 0x0000000409097c36 */ /* 0x000fe20008000000 */
[----:B------:R-:W-:Y:S01]  /*ed50*/  ISETP.LT.AND P3, PT, R161, UR5, !P0 ;  /* 0x00000005a1007c0c */ /* 0x000fe2000c761270 */
[----:B------:R0:W-:Y:S01]  /*ed60*/  @P5 STG.E.U8 desc[UR14][R2.64], R11 ;  /* 0x0000000b02005986 */ /* 0x0001e2000c10110e */
[----:B------:R-:W-:Y:S01]  /*ed70*/  ULDC UR4, c[0x0][0x248] ;  /* 0x0000920000047ab9 */ /* 0x000fe20000000800 */
[----:B------:R-:W-:-:S02]  /*ed80*/  ULDC UR5, c[0x0][0x22c] ;  /* 0x00008b0000057ab9 */ /* 0x000fc40000000800 */
[----:B------:R1:W-:Y:S01]  /*ed90*/  @P2 STG.E.U8 desc[UR14][R6.64], R31 ;  /* 0x0000001f06002986 */ /* 0x0003e2000c10110e */
[CC--:B--2---:R-:W-:Y:S01]  /*eda0*/  IADD3 R4, P2, R9.reuse, R64.reuse, RZ ;  /* 0x0000004009047210 */ /* 0x0c4fe20007f5e0ff */
[C---:B------:R-:W-:Y:S01]  /*edb0*/  VIADD R8, R9.reuse, UR4 ;  /* 0x0000000409087c36 */ /* 0x040fe20008000000 */
[----:B------:R-:W-:Y:S01]  /*edc0*/  ISETP.LT.AND P4, PT, R162, UR5, !P0 ;  /* 0x00000005a2007c0c */ /* 0x000fe2000c781270 */
[----:B------:R-:W-:Y:S01]  /*edd0*/  ULDC UR4, c[0x0][0x22c] ;  /* 0x00008b0000047ab9 */ /* 0x000fe20000000800 */
[----:B------:R-:W-:Y:S01]  /*ede0*/  LEA.HI.X.SX32 R5, R9, R93, 0x1, P2 ;  /* 0x0000005d09057211 */ /* 0x000fe200010f0eff */
[----:B------:R-:W-:Y:S01]  /*edf0*/  ULDC UR5, c[0x0][0x22c] ;  /* 0x00008b0000057ab9 */ /* 0x000fe20000000800 */
[----:B------:R-:W-:Y:S02]  /*ee00*/  PRMT R9, R36, 0x7770, RZ ;  /* 0x0000777024097816 */ /* 0x000fe400000000ff */
[----:B0-----:R-:W-:-:S03]  /*ee10*/  IADD3 R2, P2, R8, R64, RZ ;  /* 0x0000004008027210 */ /* 0x001fc60007f5e0ff */
[----:B------:R0:W-:Y:S01]  /*ee20*/  @P3 STG.E.U8 desc[UR14][R4.64], R9 ;  /* 0x0000000904003986 */ /* 0x0001e2000c10110e */
[----:B------:R-:W-:Y:S01]  /*ee30*/  ISETP.LT.AND P3, PT, R165, UR4, !P0 ;  /* 0x00000004a5007c0c */ /* 0x000fe2000c761270 */
[----:B------:R-:W-:Y:S01]  /*ee40*/  ULDC UR4, c[0x0][0x248] ;  /* 0x0000920000047ab9 */ /* 0x000fe20000000800 */
[C---:B------:R-:W-:Y:S01]  /*ee50*/  LEA.HI.X.SX32 R3, R8.reuse, R93, 0x1, P2 ;  /* 0x0000005d08037211 */ /* 0x040fe200010f0eff */
[----:B------:R-:W-:Y:S01]  /*ee60*/  VIADD R8, R8, UR4 ;  /* 0x0000000408087c36 */ /* 0x000fe20008000000 */
[----:B------:R-:W-:Y:S01]  /*ee70*/  PRMT R13, R36, 0x7771, RZ ;  /* 0x00007771240d7816 */ /* 0x000fe200000000ff */
[----:B------:R-:W-:Y:S01]  /*ee80*/  ULDC UR4, c[0x0][0x248] ;  /* 0x0000920000047ab9 */ /* 0x000fe20000000800 */
[----:B------:R-:W-:Y:S01]  /*ee90*/  ISETP.LT.AND P6, PT, R163, UR5, !P0 ;  /* 0x00000005a3007c0c */ /* 0x000fe2000c7c1270 */
[----:B------:R-:W-:Y:S02]  /*eea0*/  ULDC UR5, c[0x0][0x22c] ;  /* 0x00008b0000057ab9 */ /* 0x000fe40000000800 */
[----:B------:R2:W-:Y:S01]  /*eeb0*/  @P4 STG.E.U8 desc[UR14][R2.64], R13 ;  /* 0x0000000d02004986 */ /* 0x0005e2000c10110e */
[C---:B-1----:R-:W-:Y:S01]  /*eec0*/  IADD3 R6, P4, R8.reuse, R64, RZ ;  /* 0x0000004008067210 */ /* 0x042fe20007f9e0ff */
[----:B0-----:R-:W-:Y:S01]  /*eed0*/  VIADD R5, R8, UR4 ;  /* 0x0000000408057c36 */ /* 0x001fe20008000000 */
[----:B------:R-:W-:Y:S01]  /*eee0*/  ULDC UR4, c[0x0][0x248] ;  /* 0x0000920000047ab9 */ /* 0x000fe20000000800 */
[----:B------:R-:W-:-:S02]  /*eef0*/  PRMT R11, R37, 0x7770, RZ ;  /* 0x00007770250b7816 */ /* 0x000fc400000000ff */
[-C--:B------:R-:W-:Y:S01]  /*ef00*/  LEA.HI.X.SX32 R7, R8, R93.reuse, 0x1, P4 ;  /* 0x0000005d08077211 */ /* 0x080fe200020f0eff */
[C---:B------:R-:W-:Y:S01]  /*ef10*/  VIADD R8, R5.reuse, UR4 ;  /* 0x0000000405087c36 */ /* 0x040fe20008000000 */
[----:B------:R-:W-:Y:S01]  /*ef20*/  ISETP.LT.AND P5, PT, R164, UR5, !P0 ;  /* 0x00000005a4007c0c */ /* 0x000fe2000c7a1270 */
[----:B------:R-:W-:Y:S01]  /*ef30*/  ULDC UR4, c[0x0][0x248] ;  /* 0x0000920000047ab9 */ /* 0x000fe20000000800 */
[-C--:B------:R-:W-:Y:S01]  /*ef40*/  IADD3 R4, P4, R5, R64.reuse, RZ ;  /* 0x0000004005047210 */ /* 0x080fe20007f9e0ff */
        /* <DEDUP_REMOVED lines=31> */
[C---:B------:R-:W-:Y:S01]  /*f140*/  IADD3 R2, P4, R9.reuse, R64, RZ ;  /* 0x0000004009027210 */ /* 0x040fe20007f9e0ff */
[C---:B0-----:R-:W-:Y:S01]  /*f150*/  VIADD R7, R9.reuse, UR4 ;  /* 0x0000000409077c36 */ /* 0x041fe20008000000 */
[----:B------:R-:W-:Y:S02]  /*f160*/  ULDC UR4, c[0x0][0x248] ;  /* 0x0000920000047ab9 */ /* 0x000fe40000000800 */
[----:B------:R-:W-:Y:S01]  /*f170*/  LEA.HI.X.SX32 R3, R9, R93, 0x1, P4 ;  /* 0x0000005d09037211 */ /* 0x000fe200020f0eff */
[----:B------:R-:W-:Y:S01]  /*f180*/  VIADD R8, R7, UR4 ;  /* 0x0000000407087c36 */ /* 0x000fe20008000000 */
[----:B------:R-:W-:Y:S01]  /*f190*/  PRMT R9, R39, 0x7771, RZ ;  /* 0x0000777127097816 */ /* 0x000fe200000000ff */
[----:B------:R-:W-:Y:S01]  /*f1a0*/  ULDC UR4, c[0x0][0x248] ;  /* 0x0000920000047ab9 */ /* 0x000fe20000000800 */
[----:B------:R-:W-:Y:S01]  /*f1b0*/  ISETP.LT.AND P3, PT, R169, UR5, !P0 ;  /* 0x00000005a9007c0c */ /* 0x000fe2000c761270 */
[----:B------:R-:W-:-:S02]  /*f1c0*/  ULDC UR5, c[0x0][0x22c] ;  /* 0x00008b0000057ab9 */ /* 0x000fc40000000800 */
[----:B------:R0:W-:Y:S01]  /*f1d0*/  @P6 STG.E.U8 desc[UR14][R2.64], R9 ;  /* 0x0000000902006986 */ /* 0x0001e2000c10110e */
[CC--:B-1----:R-:W-:Y:S02]  /*f1e0*/  IADD3 R4, P6, R8.reuse, R64.reuse, RZ ;  /* 0x0000004008047210 */ /* 0x0c2fe40007fde0ff */
[----:B------:R-:W-:Y:S02]  /*f1f0*/  IADD3 R6, P4, R7, R64, RZ ;  /* 0x0000004007067210 */ /* 0x000fe40007f9e0ff */
[C---:B------:R-:W-:Y:S01]  /*f200*/  LEA.HI.X.SX32 R5, R8.reuse, R93, 0x1, P6 ;  /* 0x0000005d08057211 */ /* 0x040fe200030f0eff */
[----:B------:R-:W-:Y:S01]  /*f210*/  VIADD R8, R8, UR4 ;  /* 0x0000000408087c36 */ /* 0x000fe20008000000 */
[----:B------:R-:W-:Y:S01]  /*f220*/  ULDC UR4, c[0x0][0x248] ;  /* 0x0000920000047ab9 */ /* 0x000fe20000000800 */
[----:B------:R-:W-:Y:S01]  /*f230*/  ISETP.LT.AND P5, PT, R171, UR5, !P0 ;  /* 0x00000005ab007c0c */ /* 0x000fe2000c7a1270 */
[----:B------:R-:W-:Y:S01]  /*f240*/  ULDC UR5, c[0x0][0x22c] ;  /* 0x00008b0000057ab9 */ /* 0x000fe20000000800 */
[----:B------:R-:W-:-:S02]  /*f250*/  PRMT R11, R36, 0x7772, RZ ;  /* 0x00007772240b7816 */ /* 0x000fc400000000ff */
[----:B------:R-:W-:Y:S01]  /*f260*/  LEA.HI.X.SX32 R7, R7, R93, 0x1, P4 ;  /* 0x0000005d07077211 */ /* 0x000fe200020f0eff */
[----:B0-----:R-:W-:Y:S01]  /*f270*/  VIADD R9, R8, UR4 ;  /* 0x0000000408097c36 */ /* 0x001fe20008000000 */
[----:B------:R-:W-:Y:S01]  /*f280*/  PRMT R13, R36, 0x7773, RZ ;  /* 0x00007773240d7816 */ /* 0x000fe200000000ff */
[----:B------:R-:W-:Y:S01]  /*f290*/  ULDC UR4, c[0x0][0x248] ;  /* 0x0000920000047ab9 */ /* 0x000fe20000000800 */
[----:B------:R-:W-:Y:S01]  /*f2a0*/  ISETP.LT.AND P4, PT, R172, UR5, !P0 ;  /* 0x00000005ac007c0c */ /* 0x000fe2000c781270 */
[----:B------:R-:W-:Y:S01]  /*f2b0*/  ULDC UR5, c[0x0][0x22c] ;  /* 0x00008b0000057ab9 */ /* 0x000fe20000000800 */
[----:B------:R0:W-:Y:S01]  /*f2c0*/  @P3 STG.E.U8 desc[UR14][R6.64], R11 ;  /* 0x0000000b06003986 */ /* 0x0001e2000c10110e */
[----:B------:R-:W-:Y:S01]  /*f2d0*/  VIADD R10, R9, UR4 ;  /* 0x00000004090a7c36 */ /* 0x000fe20008000000 */
[----:B------:R-:W-:Y:S01]  /*f2e0*/  ISETP.LT.AND P3, PT, R173, UR5, !P0 ;  /* 0x00000005ad007c0c */ /* 0x000fe2000c761270 */
[----:B------:R-:W-:Y:S01]  /*f2f0*/  ULDC UR5, c[0x0][0x248] ;  /* 0x0000920000057ab9 */ /* 0x000fe20000000800 */
[----:B------:R1:W-:Y:S01]  /*f300*/  @P2 STG.E.U8 desc[UR14][R4.64], R13 ;  /* 0x0000000d04002986 */ /* 0x0003e2000c10110e */
[----:B------:R-:W-:Y:S01]  /*f310*/  IADD3 R2, P2, R8, R64, RZ ;  /* 0x0000004008027210 */ /* 0x000fe20007f5e0ff */
[----:B------:R-:W-:-:S03]  /*f320*/  ULDC UR4, c[0x0][0x248] ;  /* 0x0000920000047ab9 */ /* 0x000fc60000000800 */
[-C--:B------:R-:W-:Y:S01]  /*f330*/  LEA.HI.X.SX32 R3, R8, R93.reuse, 0x1, P2 ;  /* 0x0000005d08037211 */ /* 0x080fe200010f0eff */
[C---:B0-----:R-:W-:Y:S01]  /*f340*/  VIADD R11, R10.reuse, UR5 ;  /* 0x000000050a0b7c36 */ /* 0x041fe20008000000 */
[-C--:B------:R-:W-:Y:S01]  /*f350*/  IADD3 R6, P2, R9, R64.reuse, RZ ;  /* 0x0000004009067210 */ /* 0x080fe20007f5e0ff */
[----:B------:R-:W-:Y:S01]  /*f360*/  ULDC UR5, c[0x0][0x248] ;  /* 0x0000920000057ab9 */ /* 0x000fe20000000800 */
[CC--:B-1----:R-:W-:Y:S01]  /*f370*/  IADD3 R4, P6, R10.reuse, R64.reuse, RZ ;  /* 0x000000400a047210 */ /* 0x0c2fe20007fde0ff */
[----:B------:R-:W-:Y:S01]  /*f380*/  VIADD R12, R11, UR4 ;  /* 0x000000040b0c7c36 */ /* 0x000fe20008000000 */
[-C--:B------:R-:W-:Y:S01]  /*f390*/  LEA.HI.X.SX32 R7, R9, R93.reuse, 0x1, P2 ;  /* 0x0000005d09077211 */ /* 0x080fe200010f0eff */
[----:B------:R-:W-:Y:S01]  /*f3a0*/  ULDC UR4, c[0x0][0x22c] ;  /* 0x00008b0000047ab9 */ /* 0x000fe20000000800 */
[----:B------:R-:W-:Y:S02]  /*f3b0*/  LEA.HI.X.SX32 R5, R10, R93, 0x1, P6 ;  /* 0x0000005d0a057211 */ /* 0x000fe400030f0eff */
[----:B------:R-:W-:-:S02]  /*f3c0*/  IADD3 R8, P6, R11, R64, RZ ;  /* 0x000000400b087210 */ /* 0x000fc40007fde0ff */
[CC--:B------:R-:W-:Y:S01]  /*f3d0*/  IADD3 R10, P2, R12.reuse, R64.reuse, RZ ;  /* 0x000000400c0a7210 */ /* 0x0c0fe20007f5e0ff */
[C---:B------:R-:W-:Y:S01]  /*f3e0*/  VIADD R13, R12.reuse, UR5 ;  /* 0x000000050c0d7c36 */ /* 0x040fe20008000000 */
[-C--:B------:R-:W-:Y:S02]  /*f3f0*/  LEA.HI.X.SX32 R9, R11, R93.reuse, 0x1, P6 ;  /* 0x0000005d0b097211 */ /* 0x080fe400030f0eff */
[----:B------:R-:W-:Y:S02]  /*f400*/  LEA.HI.X.SX32 R11, R12, R93, 0x1, P2 ;  /* 0x0000005d0c0b7211 */ /* 0x000fe400010f0eff */
[----:B------:R-:W-:Y:S02]  /*f410*/  ISETP.LT.AND P2, PT, R174, UR6, !P0 ;  /* 0x00000006ae007c0c */ /* 0x000fe4000c741270 */
[----:B------:R-:W-:Y:S02]  /*f420*/  ISETP.LT.AND P0, PT, R0, UR4, !P0 ;  /* 0x0000000400007c0c */ /* 0x000fe4000c701270 */
[----:B------:R-:W-:-:S02]  /*f430*/  IADD3 R64, P6, R13, R64, RZ ;  /* 0x000000400d407210 */ /* 0x000fc40007fde0ff */
[C---:B------:R-:W-:Y:S02]  /*f440*/  PRMT R19, R37.reuse, 0x7773, RZ ;  /* 0x0000777325137816 */ /* 0x040fe400000000ff */
[----:B------:R-:W-:Y:S02]  /*f450*/  PRMT R37, R37, 0x7772, RZ ;  /* 0x0000777225257816 */ /* 0x000fe400000000ff */
[----:B------:R-:W-:Y:S02]  /*f460*/  LEA.HI.X.SX32 R65, R13, R93, 0x1, P6 ;  /* 0x0000005d0d417211 */ /* 0x000fe400030f0eff */
[C---:B------:R-:W-:Y:S02]  /*f470*/  PRMT R17, R38.reuse, 0x7772, RZ ;  /* 0x0000777226117816 */ /* 0x040fe400000000ff */
[----:B------:R-:W-:Y:S02]  /*f480*/  PRMT R15, R38, 0x7773, RZ ;  /* 0x00007773260f7816 */ /* 0x000fe400000000ff */
[C---:B------:R-:W-:Y:S01]  /*f490*/  PRMT R13, R39.reuse, 0x7773, RZ ;  /* 0x00007773270d7816 */ /* 0x040fe200000000ff */
[----:B------:R0:W-:Y:S01]  /*f4a0*/  @P5 STG.E.U8 desc[UR14][R2.64], R37 ;  /* 0x0000002502005986 */ /* 0x0001e2000c10110e */
[----:B------:R-:W-:-:S03]  /*f4b0*/  PRMT R39, R39, 0x7772, RZ ;  /* 0x0000777227277816 */ /* 0x000fc600000000ff */
[----:B------:R0:W-:Y:S04]  /*f4c0*/  @P4 STG.E.U8 desc[UR14][R6.64], R19 ;  /* 0x0000001306004986 */ /* 0x0001e8000c10110e */
[----:B------:R0:W-:Y:S04]  /*f4d0*/  @P3 STG.E.U8 desc[UR14][R4.64], R17 ;  /* 0x0000001104003986 */ /* 0x0001e8000c10110e */
[----:B------:R0:W-:Y:S04]  /*f4e0*/  @P2 STG.E.U8 desc[UR14][R8.64], R15 ;  /* 0x0000000f08002986 */ /* 0x0001e8000c10110e */
[----:B------:R0:W-:Y:S01]  /*f4f0*/  @P0 STG.E.U8 desc[UR14][R10.64], R39 ;  /* 0x000000270a000986 */ /* 0x0001e2000c10110e */
[----:B------:R-:W-:Y:S05]  /*f500*/  @!P1 EXIT ;  /* 0x000000000000994d */ /* 0x000fea0003800000 */
[----:B------:R-:W-:Y:S01]  /*f510*/  STG.E.U8 desc[UR14][R64.64], R13 ;  /* 0x0000000d40007986 */ /* 0x000fe2000c10110e */
[----:B------:R-:W-:Y:S05]  /*f520*/  EXIT ;  /* 0x000000000000794d */ /* 0x000fea0003800000 */
.L_x_3:
[----:B------:R-:W-:-:S00]  /*f530*/  BRA `(.L_x_3) ;  /* 0xfffffffc00fc7947 */ /* 0x000fc0000383ffff */
[----:B------:R-:W-:-:S00]  /*f540*/  NOP ;  /* 0x0000000000007918 */ /* 0x000fc00000000000 */
        /* <DEDUP_REMOVED lines=11> */
.L_x_4:


//--------------------- .nv.shared.matmul_kernel  --------------------------
	.section	.nv.shared.matmul_kernel,"aw",@nobits
	.sectionflags	@""
	.align	16
	.zero		1024


//--------------------- .nv.shared.reserved.0     --------------------------
	.section	.nv.shared.reserved.0,"aw",@nobits
	.weak		__nv_reservedSMEM_offset_0_alias
	.size		__nv_reservedSMEM_offset_0_alias, 0, 0
	.other		__nv_reservedSMEM_offset_0_alias,@"STO_CUDA_RESERVED_SHARED STV_DEFAULT"
__nv_reservedSMEM_offset_0_alias:
	.zero		0


//--------------------- .nv.constant0.matmul_kernel --------------------------
	.section	.nv.constant0.matmul_kernel,"a",@progbits
	.sectionflags	@""
	.align	4
.nv.constant0.matmul_kernel:
	.zero		608


//--------------------- SYMBOLS --------------------------

	.type		.nv.reservedSmem.offset0,@object
	.size		.nv.reservedSmem.offset0,0x4
